def gluon_tcgen05(
    a_ptr,
    b_ptr,
    c_ptr,
    M,
    N,
    K,
    stride_am,
    stride_bk,
    stride_cm,
    BLOCK_M: gl.constexpr,
    BLOCK_N: gl.constexpr,
    BLOCK_K: gl.constexpr,
    DTYPE: gl.constexpr,
    A_LAYOUT: gl.constexpr,
    B_LAYOUT: gl.constexpr,
    C_LAYOUT: gl.constexpr,
    B_SHAPE: gl.constexpr,
    TMEM_LAYOUT: gl.constexpr,
    TMEM_REG: gl.constexpr,
    TRANS_B: gl.constexpr,
    NUM_BUFFERS: gl.constexpr,
):
    a_desc = tma.make_tensor_descriptor(
        a_ptr, [M, K], [stride_am, 1], [BLOCK_M, BLOCK_K], A_LAYOUT
    )
    b_desc = tma.make_tensor_descriptor(
        b_ptr,
        [N, K] if TRANS_B else [K, N],
        [stride_bk, 1],
        B_SHAPE,
        B_LAYOUT,
    )
    c_desc = tma.make_tensor_descriptor(
        c_ptr, [M, N], [stride_cm, 1], [BLOCK_M, BLOCK_N], C_LAYOUT
    )

    a_bufs = gl.allocate_shared_memory(
        DTYPE, [NUM_BUFFERS, BLOCK_M, BLOCK_K], A_LAYOUT
    )
    b_bufs = gl.allocate_shared_memory(DTYPE, [NUM_BUFFERS] + B_SHAPE, B_LAYOUT)

    pid_m = gl.program_id(0)
    pid_n = gl.program_id(1)
    off_m = pid_m * BLOCK_M
    off_n = pid_n * BLOCK_N

    tma_bars = gl.allocate_shared_memory(
        gl.int64, [NUM_BUFFERS, 1], mbarrier.MBarrierLayout()
    )
    mma_bars = gl.allocate_shared_memory(
        gl.int64, [NUM_BUFFERS, 1], mbarrier.MBarrierLayout()
    )
    for i in gl.static_range(NUM_BUFFERS):
        mbarrier.init(tma_bars.index(i), count=1)
        mbarrier.init(mma_bars.index(i), count=1)

    acc_tmem = allocate_tensor_memory(gl.float32, [BLOCK_M, BLOCK_N], TMEM_LAYOUT)
    idx = 0
    phase = 0
    use_acc = False
    for k in range(0, K, BLOCK_K):
        a = a_bufs.index(idx)
        b = b_bufs.index(idx)
        tma_bar = tma_bars.index(idx)
        mma_bar = mma_bars.index(idx)
        mbarrier.expect(
            tma_bar, a_desc.block_type.nbytes + b_desc.block_type.nbytes
        )
        tma.async_copy_global_to_shared(a_desc, [off_m, k], tma_bar, a)
        tma.async_copy_global_to_shared(
            b_desc, [off_n, k] if TRANS_B else [k, off_n], tma_bar, b
        )
        mbarrier.wait(tma_bar, phase=phase)

        if TRANS_B:
            b = b.permute((1, 0))
        tcgen05_mma(a, b, acc_tmem, use_acc=use_acc)
        tcgen05_commit(mma_bar)
        mbarrier.wait(mma_bar, phase=phase)
        use_acc = True

        idx += 1
        if idx == NUM_BUFFERS:
            idx = 0
            phase ^= 1

    for i in gl.static_range(NUM_BUFFERS):
        mbarrier.invalidate(tma_bars.index(i))
        mbarrier.invalidate(mma_bars.index(i))

    acc = acc_tmem.load(TMEM_REG)
    c_smem = gl.allocate_shared_memory(DTYPE, [BLOCK_M, BLOCK_N], C_LAYOUT)
    c_smem.store(acc.to(DTYPE))
    fence_async_shared()
    tma.async_copy_shared_to_global(c_desc, [off_m, off_n], c_smem)
    tma.store_wait(pendings=0)

# config = {"BLOCK_K": 32, "BLOCK_M": 64, "BLOCK_N": 64, "arch": "sm_100", "dtype": "fp8e4m3", "num_buffers": 4, "num_warps": 4, "trans_b": 0}
# arch = sm_100


// ===== COMPILED SASS (sm_100a) =====

	.target	sm_100a

	.elftype	@"ET_EXEC"


//--------------------- .note.nv.tkinfo           --------------------------
	.section	.note.nv.tkinfo,"",@"SHT_NOTE"
	.sectionflags	@"SHF_NOTE_NV_TKINFO"
	.tkinfo
        /*0018*/ 	.word	0x00000081
        /*0030*/ 	.string	""
        /*0030*/ 	.string	"ptxas-blackwell"
        /*0030*/ 	.string	"Cuda compilation tools, release 12.9, V12.9.86"
        /*0030*/ 	.string	"Build cuda_12.9.r12.9/compiler.36037853_0"
        /*0030*/ 	.string	"-v  -suppress-debug-info  -lineinfo  -arch sm_100a "



//--------------------- .note.nv.cuver            --------------------------
	.section	.note.nv.cuver,"",@"SHT_NOTE"
	.sectionflags	@"SHF_NOTE_NV_CUVER"
        /*0018*/ 	.short	0x0001
        /*001a*/ 	.short	0x0064
        /*001c*/ 	.short	0x0001
        /*001e*/ 	.short	0x0000
        /*0020*/ 	.short	0x0001
        /*0022*/ 	.short	0x0000


//--------------------- .nv.info                  --------------------------
	.section	.nv.info,"",@"SHT_CUDA_INFO"
	.align	4


	//----- nvinfo : EIATTR_REGCOUNT
	.align		4
        /*0000*/ 	.byte	0x04, 0x2f
        /*0002*/ 	.short	(.L_4 - .L_3)
	.align		4
.L_3:
        /*0004*/ 	.word	index@(gluon_tcgen05)
        /*0008*/ 	.word	0x00000027


	//----- nvinfo : EIATTR_FRAME_SIZE
	.align		4
.L_4:
        /*000c*/ 	.byte	0x04, 0x11
        /*000e*/ 	.short	(.L_6 - .L_5)
	.align		4
.L_5:
        /*0010*/ 	.word	index@($__internal_2_$__cuda_sm10x_tcgen05_guardrail_trap_unallocated_columns_being_dealloced)
        /*0014*/ 	.word	0x00000000


	//----- nvinfo : EIATTR_FRAME_SIZE
	.align		4
.L_6:
        /*0018*/ 	.byte	0x04, 0x11
        /*001a*/ 	.short	(.L_8 - .L_7)
	.align		4
.L_7:
        /*001c*/ 	.word	index@($__internal_1_$__cuda_sm10x_tcgen05_guardrail_trap_phase_invalid_during_alloc)
        /*0020*/ 	.word	0x00000000


	//----- nvinfo : EIATTR_FRAME_SIZE
	.align		4
.L_8:
        /*0024*/ 	.byte	0x04, 0x11
        /*0026*/ 	.short	(.L_10 - .L_9)
	.align		4
.L_9:
        /*0028*/ 	.word	index@($__internal_0_$__cuda_sm10x_tcgen05_guardrail_trap_col_being_dealloced_not_returned_by_alloc)
        /*002c*/ 	.word	0x00000000


	//----- nvinfo : EIATTR_FRAME_SIZE
	.align		4
.L_10:
        /*0030*/ 	.byte	0x04, 0x11
        /*0032*/ 	.short	(.L_12 - .L_11)
	.align		4
.L_11:
        /*0034*/ 	.word	index@(gluon_tcgen05)
        /*0038*/ 	.word	0x00000000


	//----- nvinfo : EIATTR_MIN_STACK_SIZE
	.align		4
.L_12:
        /*003c*/ 	.byte	0x04, 0x12
        /*003e*/ 	.short	(.L_14 - .L_13)
	.align		4
.L_13:
        /*0040*/ 	.word	index@(gluon_tcgen05)
        /*0044*/ 	.word	0x00000000
.L_14:


//--------------------- .nv.info.gluon_tcgen05    --------------------------
	.section	.nv.info.gluon_tcgen05,"",@"SHT_CUDA_INFO"
	.sectionflags	@""
	.align	4


	//----- nvinfo : EIATTR_CUDA_API_VERSION
	.align		4
        /*0000*/ 	.byte	0x04, 0x37
        /*0002*/ 	.short	(.L_16 - .L_15)
.L_15:
        /*0004*/ 	.word	0x00000081


	//----- nvinfo : EIATTR_KPARAM_INFO
	.align		4
.L_16:
        /*0008*/ 	.byte	0x04, 0x17
        /*000a*/ 	.short	(.L_18 - .L_17)
.L_17:
        /*000c*/ 	.word	0x00000000
        /*0010*/ 	.short	0x000a
        /*0012*/ 	.short	0x0048
        /*0014*/ 	.byte	0x00, 0xf4, 0x21, 0x00


	//----- nvinfo : EIATTR_KPARAM_INFO
	.align		4
.L_18:
        /*0018*/ 	.byte	0x04, 0x17
        /*001a*/ 	.short	(.L_20 - .L_19)
.L_19:
        /*001c*/ 	.word	0x00000000
        /*0020*/ 	.short	0x0009
        /*0022*/ 	.short	0x0040
        /*0024*/ 	.byte	0x00, 0xf4, 0x21, 0x00


	//----- nvinfo : EIATTR_KPARAM_INFO
	.align		4
.L_20:
        /*0028*/ 	.byte	0x04, 0x17
        /*002a*/ 	.short	(.L_22 - .L_21)
.L_21:
        /*002c*/ 	.word	0x00000000
        /*0030*/ 	.short	0x0008
        /*0032*/ 	.short	0x0038
        /*0034*/ 	.byte	0x00, 0xf0, 0x21, 0x00


	//----- nvinfo : EIATTR_KPARAM_INFO
	.align		4
.L_22:
        /*0038*/ 	.byte	0x04, 0x17
        /*003a*/ 	.short	(.L_24 - .L_23)
.L_23:
        /*003c*/ 	.word	0x00000000
        /*0040*/ 	.short	0x0007
        /*0042*/ 	.short	0x0030
        /*0044*/ 	.byte	0x00, 0xf0, 0x21, 0x00


	//----- nvinfo : EIATTR_KPARAM_INFO
	.align		4
.L_24:
        /*0048*/ 	.byte	0x04, 0x17
        /*004a*/ 	.short	(.L_26 - .L_25)
.L_25:
        /*004c*/ 	.word	0x00000000
        /*0050*/ 	.short	0x0006
        /*0052*/ 	.short	0x0028
        /*0054*/ 	.byte	0x00, 0xf0, 0x21, 0x00


	//----- nvinfo : EIATTR_KPARAM_INFO
	.align		4
.L_26:
        /*0058*/ 	.byte	0x04, 0x17
        /*005a*/ 	.short	(.L_28 - .L_27)
.L_27:
        /*005c*/ 	.word	0x00000000
        /*0060*/ 	.short	0x0005
        /*0062*/ 	.short	0x0020
        /*0064*/ 	.byte	0x00, 0xf0, 0x11, 0x00


	//----- nvinfo : EIATTR_KPARAM_INFO
	.align		4
.L_28:
        /*0068*/ 	.byte	0x04, 0x17
        /*006a*/ 	.short	(.L_30 - .L_29)
.L_29:
        /*006c*/ 	.word	0x00000000
        /*0070*/ 	.short	0x0004
        /*0072*/ 	.short	0x001c
        /*0074*/ 	.byte	0x00, 0xf0, 0x11, 0x00


	//----- nvinfo : EIATTR_KPARAM_INFO
	.align		4
.L_30:
        /*0078*/ 	.byte	0x04, 0x17
        /*007a*/ 	.short	(.L_32 - .L_31)
.L_31:
        /*007c*/ 	.word	0x00000000
        /*0080*/ 	.short	0x0003
        /*0082*/ 	.short	0x0018
        /*0084*/ 	.byte	0x00, 0xf0, 0x11, 0x00


	//----- nvinfo : EIATTR_KPARAM_INFO
	.align		4
.L_32:
        /*0088*/ 	.byte	0x04, 0x17
        /*008a*/ 	.short	(.L_34 - .L_33)
.L_33:
        /*008c*/ 	.word	0x00000000
        /*0090*/ 	.short	0x0002
        /*0092*/ 	.short	0x0010
        /*0094*/ 	.byte	0x00, 0xf4, 0x21, 0x00


	//----- nvinfo : EIATTR_KPARAM_INFO
	.align		4
.L_34:
        /*0098*/ 	.byte	0x04, 0x17
        /*009a*/ 	.short	(.L_36 - .L_35)
.L_35:
        /*009c*/ 	.word	0x00000000
        /*00a0*/ 	.short	0x0001
        /*00a2*/ 	.short	0x0008
        /*00a4*/ 	.byte	0x00, 0xf4, 0x21, 0x00


	//----- nvinfo : EIATTR_KPARAM_INFO
	.align		4
.L_36:
        /*00a8*/ 	.byte	0x04, 0x17
        /*00aa*/ 	.short	(.L_38 - .L_37)
.L_37:
        /*00ac*/ 	.word	0x00000000
        /*00b0*/ 	.short	0x0000
        /*00b2*/ 	.short	0x0000
        /*00b4*/ 	.byte	0x00, 0xf4, 0x21, 0x00


	//----- nvinfo : EIATTR_AT_ENTRY_FRAGMENTS
	.align		4
.L_38:
        /*00b8*/ 	.byte	0x04, 0x4f
        /*00ba*/ 	.short	(.L_40 - .L_39)


	//   ....[0]....
.L_39:
        /*00bc*/ 	.word	0x00000004


	//----- nvinfo : EIATTR_RESERVED_SMEM_USED
	.align		4
.L_40:
        /*00c0*/ 	.byte	0x01, 0x41
	.zero		2


	//----- nvinfo : EIATTR_SPARSE_MMA_MASK
	.align		4
        /*00c4*/ 	.byte	0x03, 0x50
        /*00c6*/ 	.short	0x0000


	//----- nvinfo : EIATTR_TCGEN05_1CTA_USED
	.align		4
        /*00c8*/ 	.byte	0x01, 0x51
	.zero		2


	//----- nvinfo : EIATTR_MAXREG_COUNT
	.align		4
        /*00cc*/ 	.byte	0x03, 0x1b
        /*00ce*/ 	.short	0x00ff


	//----- nvinfo : EIATTR_NUM_BARRIERS
	.align		4
        /*00d0*/ 	.byte	0x02, 0x4c
        /*00d2*/ 	.byte	0x01
	.zero		1


	//----- nvinfo : EIATTR_INT_WARP_WIDE_INSTR_OFFSETS
	.align		4
        /*00d4*/ 	.byte	0x04, 0x31
        /*00d6*/ 	.short	(.L_42 - .L_41)


	//   ....[0]....
.L_41:
        /*00d8*/ 	.word	0x00001620


	//   ....[1]....
        /*00dc*/ 	.word	0x00001640


	//   ....[2]....
        /*00e0*/ 	.word	0x000016c0


	//   ....[3]....
        /*00e4*/ 	.word	0x00001a80


	//   ....[4]....
        /*00e8*/ 	.word	0x00001a90


	//   ....[5]....
        /*00ec*/ 	.word	0x00001aa0


	//   ....[6]....
        /*00f0*/ 	.word	0x00001ab0


	//   ....[7]....
        /*00f4*/ 	.word	0x00001ca0


	//   ....[8]....
        /*00f8*/ 	.word	0x00001cb0


	//   ....[9]....
        /*00fc*/ 	.word	0x00001e20


	//   ....[10]....
        /*0100*/ 	.word	0x00001e70


	//   ....[11]....
        /*0104*/ 	.word	0x00001e80


	//   ....[12]....
        /*0108*/ 	.word	0x00001eb0


	//   ....[13]....
        /*010c*/ 	.word	0x00002030


	//   ....[14]....
        /*0110*/ 	.word	0x00002040


	//   ....[15]....
        /*0114*/ 	.word	0x000023d0


	//   ....[16]....
        /*0118*/ 	.word	0x000023e0


	//   ....[17]....
        /*011c*/ 	.word	0x00002720


	//   ....[18]....
        /*0120*/ 	.word	0x00002770


	//----- nvinfo : EIATTR_COOP_GROUP_MASK_REGIDS
	.align		4
.L_42:
        /*0124*/ 	.byte	0x04, 0x29
        /*0126*/ 	.short	(.L_44 - .L_43)


	//   ....[0]....
.L_43:
        /*0128*/ 	.word	0xffffffff


	//   ....[1]....
        /*012c*/ 	.word	0xffffffff


	//   ....[2]....
        /*0130*/ 	.word	0xffffffff


	//   ....[3]....
        /*0134*/ 	.word	0xffffffff


	//   ....[4]....
        /*0138*/ 	.word	0xffffffff


	//   ....[5]....
        /*013c*/ 	.word	0xffffffff


	//   ....[6]....
        /*0140*/ 	.word	0xffffffff


	//   ....[7]....
        /*0144*/ 	.word	0xffffffff


	//   ....[8]....
        /*0148*/ 	.word	0xffffffff


	//   ....[9]....
        /*014c*/ 	.word	0xffffffff


	//----- nvinfo : EIATTR_COOP_GROUP_INSTR_OFFSETS
	.align		4
.L_44:
        /*0150*/ 	.byte	0x04, 0x28
        /*0152*/ 	.short	(.L_46 - .L_45)


	//   ....[0]....
.L_45:
        /*0154*/ 	.word	0x00000050


	//   ....[1]....
        /*0158*/ 	.word	0x00000310


	//   ....[2]....
        /*015c*/ 	.word	0x000004f0


	//   ....[3]....
        /*0160*/ 	.word	0x000009a0


	//   ....[4]....
        /*0164*/ 	.word	0x00000ae0


	//   ....[5]....
        /*0168*/ 	.word	0x00000f50


	//   ....[6]....
        /*016c*/ 	.word	0x00001090


	//   ....[7]....
        /*0170*/ 	.word	0x000014e0


	//   ....[8]....
        /*0174*/ 	.word	0x000025b0


	//   ....[9]....
        /*0178*/ 	.word	0x00002820


	//----- nvinfo : EIATTR_VRC_CTA_INIT_COUNT
	.align		4
.L_46:
        /*017c*/ 	.byte	0x02, 0x4a
        /*017e*/ 	.byte	0x80
	.zero		1


	//----- nvinfo : EIATTR_MBARRIER_INSTR_OFFSETS
	.align		4
        /*0180*/ 	.byte	0x04, 0x39
        /*0182*/ 	.short	(.L_48 - .L_47)


	//   ....[0]....
.L_47:
        /*0184*/ 	.word	0x000016e0
        /*0188*/ 	.word	0x000000ff
        /*018c*/ 	.word	0x00004000
        /*0190*/ 	.short	0x0100
        /*0192*/ 	.byte	0x08
	.zero		1


	//   ....[1]....
        /*0194*/ 	.word	0x000016f0
        /*0198*/ 	.word	0x000000ff
        /*019c*/ 	.word	0x00004020
        /*01a0*/ 	.short	0x0100
        /*01a2*/ 	.byte	0x08
	.zero		1


	//   ....[2]....
        /*01a4*/ 	.word	0x000017a0
        /*01a8*/ 	.word	0x000000ff
        /*01ac*/ 	.word	0x00004008
        /*01b0*/ 	.short	0x0100
        /*01b2*/ 	.byte	0x08
	.zero		1


	//   ....[3]....
        /*01b4*/ 	.word	0x000017b0
        /*01b8*/ 	.word	0x000000ff
        /*01bc*/ 	.word	0x00004028
        /*01c0*/ 	.short	0x0100
        /*01c2*/ 	.byte	0x08
	.zero		1


	//   ....[4]....
        /*01c4*/ 	.word	0x00001890
        /*01c8*/ 	.word	0x000000ff
        /*01cc*/ 	.word	0x00004010
        /*01d0*/ 	.short	0x0100
        /*01d2*/ 	.byte	0x08
	.zero		1


	//   ....[5]....
        /*01d4*/ 	.word	0x000018a0
        /*01d8*/ 	.word	0x000000ff
        /*01dc*/ 	.word	0x00004030
        /*01e0*/ 	.short	0x0100
        /*01e2*/ 	.byte	0x08
	.zero		1


	//   ....[6]....
        /*01e4*/ 	.word	0x000019b0
        /*01e8*/ 	.word	0x000000ff
        /*01ec*/ 	.word	0x00004018
        /*01f0*/ 	.short	0x0100
        /*01f2*/ 	.byte	0x08
	.zero		1


	//   ....[7]....
        /*01f4*/ 	.word	0x000019c0
        /*01f8*/ 	.word	0x000000ff
        /*01fc*/ 	.word	0x00004038
        /*0200*/ 	.short	0x0100
        /*0202*/ 	.byte	0x08
	.zero		1


	//   ....[8]....
        /*0204*/ 	.word	0x00001b90
        /*0208*/ 	.word	0x000000ff
        /*020c*/ 	.word	0x00004000
        /*0210*/ 	.short	0x010a
        /*0212*/ 	.byte	0x08
	.zero		1


	//   ....[9]....
        /*0214*/ 	.word	0x00001d00
        /*0218*/ 	.word	0x000000ff
        /*021c*/ 	.word	0x00004020
        /*0220*/ 	.short	0x010a
        /*0222*/ 	.byte	0x08
	.zero		1


	//   ....[10]....
        /*0224*/ 	.word	0x00001f20
        /*0228*/ 	.word	0x000000ff
        /*022c*/ 	.word	0x00004000
        /*0230*/ 	.short	0x010a
        /*0232*/ 	.byte	0x09
	.zero		1


	//   ....[11]....
        /*0234*/ 	.word	0x00002080
        /*0238*/ 	.word	0x000000ff
        /*023c*/ 	.word	0x00004020
        /*0240*/ 	.short	0x010a
        /*0242*/ 	.byte	0x09
	.zero		1


	//   ....[12]....
        /*0244*/ 	.word	0x00002160
        /*0248*/ 	.word	0x000000ff
        /*024c*/ 	.word	0x00004000
        /*0250*/ 	.short	0x0108
        /*0252*/ 	.byte	0x08
	.zero		1


	//   ....[13]....
        /*0254*/ 	.word	0x00002170
        /*0258*/ 	.word	0x000000ff
        /*025c*/ 	.word	0x00004020
        /*0260*/ 	.short	0x0108
        /*0262*/ 	.byte	0x08
	.zero		1


	//   ....[14]....
        /*0264*/ 	.word	0x000021c0
        /*0268*/ 	.word	0x000000ff
        /*026c*/ 	.word	0x00004008
        /*0270*/ 	.short	0x0108
        /*0272*/ 	.byte	0x08
	.zero		1


	//   ....[15]....
        /*0274*/ 	.word	0x000021d0
        /*0278*/ 	.word	0x000000ff
        /*027c*/ 	.word	0x00004028
        /*0280*/ 	.short	0x0108
        /*0282*/ 	.byte	0x08
	.zero		1


	//   ....[16]....
        /*0284*/ 	.word	0x00002220
        /*0288*/ 	.word	0x000000ff
        /*028c*/ 	.word	0x00004010
        /*0290*/ 	.short	0x0108
        /*0292*/ 	.byte	0x08
	.zero		1


	//   ....[17]....
        /*0294*/ 	.word	0x00002230
        /*0298*/ 	.word	0x000000ff
        /*029c*/ 	.word	0x00004030
        /*02a0*/ 	.short	0x0108
        /*02a2*/ 	.byte	0x08
	.zero		1


	//   ....[18]....
        /*02a4*/ 	.word	0x00002280
        /*02a8*/ 	.word	0x000000ff
        /*02ac*/ 	.word	0x00004018
        /*02b0*/ 	.short	0x0108
        /*02b2*/ 	.byte	0x08
	.zero		1


	//   ....[19]....
        /*02b4*/ 	.word	0x00002290
        /*02b8*/ 	.word	0x000000ff
        /*02bc*/ 	.word	0x00004038
        /*02c0*/ 	.short	0x0108
        /*02c2*/ 	.byte	0x08
	.zero		1


	//   ....[20]....
        /*02c4*/ 	.word	0x00002840
        /*02c8*/ 	.word	0x000000ff
        /*02cc*/ 	.word	0x00004000
        /*02d0*/ 	.short	0x010a
        /*02d2*/ 	.byte	0x08
	.zero		1


	//   ....[21]....
        /*02d4*/ 	.word	0x00002870
        /*02d8*/ 	.word	0x000000ff
        /*02dc*/ 	.word	0x00004020
        /*02e0*/ 	.short	0x010a
        /*02e2*/ 	.byte	0x08
	.zero		1


	//   ....[22]....
        /*02e4*/ 	.word	0x000028a0
        /*02e8*/ 	.word	0x000000ff
        /*02ec*/ 	.word	0x00004000
        /*02f0*/ 	.short	0x010a
        /*02f2*/ 	.byte	0x09
	.zero		1


	//   ....[23]....
        /*02f4*/ 	.word	0x000028d0
        /*02f8*/ 	.word	0x000000ff
        /*02fc*/ 	.word	0x00004020
        /*0300*/ 	.short	0x010a
        /*0302*/ 	.byte	0x09
	.zero		1


	//----- nvinfo : EIATTR_NUM_MBARRIERS
	.align		4
.L_48:
        /*0304*/ 	.byte	0x03, 0x38
        /*0306*/ 	.short	0x0008


	//----- nvinfo : EIATTR_EXIT_INSTR_OFFSETS
	.align		4
        /*0308*/ 	.byte	0x04, 0x1c
        /*030a*/ 	.short	(.L_50 - .L_49)


	//   ....[0]....
.L_49:
        /*030c*/ 	.word	0x00002830


	//----- nvinfo : EIATTR_REQNTID
	.align		4
.L_50:
        /*0310*/ 	.byte	0x04, 0x10
        /*0312*/ 	.short	(.L_52 - .L_51)
.L_51:
        /*0314*/ 	.word	0x00000080
        /*0318*/ 	.word	0x00000001
        /*031c*/ 	.word	0x00000001


	//----- nvinfo : EIATTR_CRS_STACK_SIZE
	.align		4
.L_52:
        /*0320*/ 	.byte	0x04, 0x1e
        /*0322*/ 	.short	(.L_54 - .L_53)
.L_53:
        /*0324*/ 	.word	0x00000000


	//----- nvinfo : EIATTR_CBANK_PARAM_SIZE
	.align		4
.L_54:
        /*0328*/ 	.byte	0x03, 0x19
        /*032a*/ 	.short	0x0050


	//----- nvinfo : EIATTR_PARAM_CBANK
	.align		4
        /*032c*/ 	.byte	0x04, 0x0a
        /*032e*/ 	.short	(.L_56 - .L_55)
	.align		4
.L_55:
        /*0330*/ 	.word	index@(.nv.constant0.gluon_tcgen05)
        /*0334*/ 	.short	0x0380
        /*0336*/ 	.short	0x0050


	//----- nvinfo : EIATTR_SW_WAR
	.align		4
.L_56:
        /*0338*/ 	.byte	0x04, 0x36
        /*033a*/ 	.short	(.L_58 - .L_57)
.L_57:
        /*033c*/ 	.word	0x00000008
.L_58:


//--------------------- .nv.compat                --------------------------
	.section	.nv.compat,"",@"SHT_CUDA_COMPAT_INFO"
	.align	4
        /*0000*/ 	.byte	0x02, 0x02, 0x02, 0x00, 0x02, 0x05, 0x05, 0x00, 0x02, 0x03, 0x03, 0x00, 0x02, 0x06, 0x01, 0x00


//--------------------- .nv.callgraph             --------------------------
	.section	.nv.callgraph,"",@"SHT_CUDA_CALLGRAPH"
	.align	4
	.sectionentsize	8
	.align		4
        /*0000*/ 	.word	0x00000000
	.align		4
        /*0004*/ 	.word	0xffffffff
	.align		4
        /*0008*/ 	.word	0x00000000
	.align		4
        /*000c*/ 	.word	0xfffffffe
	.align		4
        /*0010*/ 	.word	0x00000000
	.align		4
        /*0014*/ 	.word	0xfffffffd
	.align		4
        /*0018*/ 	.word	0x00000000
	.align		4
        /*001c*/ 	.word	0xfffffffc


//--------------------- .text.gluon_tcgen05       --------------------------
	.section	.text.gluon_tcgen05,"ax",@progbits
	.align	128
        .global         gluon_tcgen05
        .type           gluon_tcgen05,@function
        .size           gluon_tcgen05,(.L_x_85 - gluon_tcgen05)
        .other          gluon_tcgen05,@"STO_CUDA_ENTRY STV_DEFAULT"
gluon_tcgen05:
.text.gluon_tcgen05:
[----:B------:R-:W1:Y:S01]  /*0000*/  LDC R1, c[0x0][0x37c] ;  /* 0x0000df00ff017b82 */ /* 0x000e620000000800 */
[----:B------:R-:W2:Y:S02]  /*0010*/  S2R R0, SR_TID.X ;  /* 0x0000000000007919 */ /* 0x000ea40000002100 */
[----:B--2---:R-:W-:-:S13]  /*0020*/  ISETP.GE.U32.AND P2, PT, R0, 0x20, PT ;  /* 0x000000200000780c */ /* 0x004fda0003f46070 */
[----:B------:R-:W-:Y:S05]  /*0030*/  @P2 BRA `(.L_x_0) ;  /* 0x0000000000b82947 */ /* 0x000fea0003800000 */
[----:B------:R-:W2:Y:S01]  /*0040*/  S2UR UR6, SR_CgaCtaId ;  /* 0x00000000000679c3 */ /* 0x000ea20000008800 */
[----:B------:R-:W-:Y:S01]  /*0050*/  NOP ;  /* 0x0000000000007918 */ /* 0x000fe20000000000 */
[----:B------:R-:W-:Y:S02]  /*0060*/  UMOV UR4, 0x40 ;  /* 0x0000004000047882 */ /* 0x000fe40000000000 */
[----:B--2---:R-:W-:-:S09]  /*0070*/  ULEA UR4, UR6, UR4, 0x18 ;  /* 0x0000000406047291 */ /* 0x004fd2000f8ec0ff */
[----:B------:R-:W2:Y:S01]  /*0080*/  LDS.U8 R2, [UR4] ;  /* 0x00000004ff027984 */ /* 0x000ea20008000000 */
[----:B------:R-:W-:Y:S02]  /*0090*/  UMOV UR4, 0x400 ;  /* 0x0000040000047882 */ /* 0x000fe40000000000 */
[----:B------:R-:W-:Y:S01]  /*00a0*/  ULEA UR4, UR6, UR4, 0x18 ;  /* 0x0000000406047291 */ /* 0x000fe2000f8ec0ff */
[----:B--2---:R-:W-:-:S13]  /*00b0*/  ISETP.NE.AND P0, PT, R2, RZ, PT ;  /* 0x000000ff0200720c */ /* 0x004fda0003f05270 */
[----:B------:R-:W-:Y:S05]  /*00c0*/  @P0 BRA `(.L_x_1) ;  /* 0x00000000007c0947 */ /* 0x000fea0003800000 */
[----:B------:R-:W-:-:S13]  /*00d0*/  ELECT P0, URZ, PT ;  /* 0x0000000000ff782f */ /* 0x000fda0003800000 */
[----:B------:R-:W-:Y:S05]  /*00e0*/  @!P0 BRA `(.L_x_2) ;  /* 0x0000000000848947 */ /* 0x000fea0003800000 */
[----:B------:R-:W-:Y:S01]  /*00f0*/  UMOV UR5, 0x2 ;  /* 0x0000000200057882 */ /* 0x000fe20000000000 */
[----:B------:R-:W-:Y:S02]  /*0100*/  IMAD.MOV.U32 R5, RZ, RZ, 0x1 ;  /* 0x00000001ff057424 */ /* 0x000fe400078e00ff */
[----:B------:R-:W-:Y:S02]  /*0110*/  IMAD.MOV.U32 R3, RZ, RZ, 0x3 ;  /* 0x00000003ff037424 */ /* 0x000fe400078e00ff */
[----:B------:R-:W-:Y:S04]  /*0120*/  DEPBAR.LE SB2, 0x36 ;  /* 0x0000ad800000791a */ /* 0x000fe80000000000 */
[----:B------:R-:W2:Y:S02]  /*0130*/  UTCATOMSWS.FIND_AND_SET.ALIGN UP0, UR5, UR5 ;  /* 0x00000005000575e3 */ /* 0x000ea40008000800 */
[----:B--2---:R-:W-:-:S04]  /*0140*/  PLOP3.LUT P0, PT, PT, PT, UP0, 0x80, 0x8 ;  /* 0x000000000008781c */ /* 0x004fc80003f0f008 */
[----:B------:R-:W-:-:S04]  /*0150*/  SEL R2, RZ, 0xffffffff, !P0 ;  /* 0xffffffffff027807 */ /* 0x000fc80004000000 */
[----:B------:R-:W-:Y:S01]  /*0160*/  ISETP.NE.AND P0, PT, R2, RZ, PT ;  /* 0x000000ff0200720c */ /* 0x000fe20003f05270 */
[----:B------:R-:W-:-:S12]  /*0170*/  IMAD.U32 R2, RZ, RZ, UR5 ;  /* 0x00000005ff027e24 */ /* 0x000fd8000f8e00ff */
[----:B------:R-:W-:Y:S05]  /*0180*/  @P0 BRA `(.L_x_3) ;  /* 0x0000000000240947 */ /* 0x000fea0003800000 */
.L_x_4:
[----:B------:R-:W-:Y:S05]  /*0190*/  NANOSLEEP 0x64 ;  /* 0x000000640000795d */ /* 0x000fea0003800000 */
[----:B------:R-:W-:-:S05]  /*01a0*/  UMOV UR5, 0x2 ;  /* 0x0000000200057882 */ /* 0x000fca0000000000 */
[----:B------:R-:W-:Y:S04]  /*01b0*/  DEPBAR.LE SB2, 0x36 ;  /* 0x0000ad800000791a */ /* 0x000fe80000000000 */
[----:B------:R-:W2:Y:S02]  /*01c0*/  UTCATOMSWS.FIND_AND_SET.ALIGN UP0, UR5, UR5 ;  /* 0x00000005000575e3 */ /* 0x000ea40008000800 */
[----:B--2---:R-:W-:-:S04]  /*01d0*/  PLOP3.LUT P0, PT, PT, PT, UP0, 0x80, 0x8 ;  /* 0x000000000008781c */ /* 0x004fc80003f0f008 */
[----:B------:R-:W-:-:S04]  /*01e0*/  SEL R2, RZ, 0xffffffff, !P0 ;  /* 0xffffffffff027807 */ /* 0x000fc80004000000 */
[----:B------:R-:W-:Y:S01]  /*01f0*/  ISETP.NE.AND P0, PT, R2, RZ, PT ;  /* 0x000000ff0200720c */ /* 0x000fe20003f05270 */
[----:B------:R-:W-:-:S12]  /*0200*/  IMAD.U32 R2, RZ, RZ, UR5 ;  /* 0x00000005ff027e24 */ /* 0x000fd8000f8e00ff */
[----:B------:R-:W-:Y:S05]  /*0210*/  @!P0 BRA `(.L_x_4) ;  /* 0xfffffffc00dc8947 */ /* 0x000fea000383ffff */
.L_x_3:
[C---:B------:R-:W-:Y:S01]  /*0220*/  VIADD R4, R2.reuse, 0x10 ;  /* 0x0000001002047836 */ /* 0x040fe20000000000 */
[----:B------:R-:W-:Y:S01]  /*0230*/  UMOV UR5, 0x50 ;  /* 0x0000005000057882 */ /* 0x000fe20000000000 */
[----:B------:R-:W-:Y:S01]  /*0240*/  SHF.L.U32 R3, R3, R2, RZ ;  /* 0x0000000203037219 */ /* 0x000fe200000006ff */
[----:B------:R-:W-:Y:S01]  /*0250*/  ULEA UR5, UR6, UR5, 0x18 ;  /* 0x0000000506057291 */ /* 0x000fe2000f8ec0ff */
[----:B------:R-:W-:Y:S01]  /*0260*/  IMAD.SHL.U32 R2, R2, 0x20, RZ ;  /* 0x0000002002027824 */ /* 0x000fe200078e00ff */
[----:B------:R-:W-:-:S04]  /*0270*/  SHF.L.U32 R4, R5, R4, RZ ;  /* 0x0000000405047219 */ /* 0x000fc800000006ff */
[----:B------:R-:W-:-:S05]  /*0280*/  LOP3.LUT R3, R4, R3, RZ, 0xfc, !PT ;  /* 0x0000000304037212 */ /* 0x000fca00078efcff */
[----:B------:R2:W-:Y:S04]  /*0290*/  ATOMS.OR RZ, [UR5], R3 ;  /* 0x00000003ffff798c */ /* 0x0005e8000b000005 */
[----:B------:R2:W-:Y:S01]  /*02a0*/  STS [UR4], R2 ;  /* 0x00000002ff007988 */ /* 0x0005e20008000804 */
[----:B------:R-:W-:Y:S05]  /*02b0*/  BRA `(.L_x_2) ;  /* 0x0000000000107947 */ /* 0x000fea0003800000 */
.L_x_1:
[----:B------:R-:W-:Y:S01]  /*02c0*/  IMAD.MOV.U32 R3, RZ, RZ, -0x1 ;  /* 0xffffffffff037424 */ /* 0x000fe200078e00ff */
[----:B------:R-:W-:-:S04]  /*02d0*/  MOV R2, 0x300 ;  /* 0x0000030000027802 */ /* 0x000fc80000000f00 */
[----:B------:R2:W-:Y:S03]  /*02e0*/  STS [UR4], R3 ;  /* 0x00000003ff007988 */ /* 0x0005e60008000804 */
[----:B-12---:R-:W-:Y:S05]  /*02f0*/  CALL.REL.NOINC `($__internal_1_$__cuda_sm10x_tcgen05_guardrail_trap_phase_invalid_during_alloc) ;  /* 0x00000024008c7944 */ /* 0x006fea0003c00000 */
.L_x_2:
[----:B------:R-:W-:Y:S05]  /*0300*/  WARPSYNC.ALL ;  /* 0x0000000000007948 */ /* 0x000fea0003800000 */
[----:B------:R-:W-:Y:S01]  /*0310*/  NOP ;  /* 0x0000000000007918 */ /* 0x000fe20000000000 */
.L_x_0:
[----:B------:R-:W3:Y:S08]  /*0320*/  S2UR UR4, SR_CgaCtaId ;  /* 0x00000000000479c3 */ /* 0x000ef00000008800 */
[----:B------:R-:W-:Y:S01]  /*0330*/  BAR.SYNC.DEFER_BLOCKING 0x0 ;  /* 0x0000000000007b1d */ /* 0x000fe20000010000 */
[----:B------:R-:W-:-:S05]  /*0340*/  LOP3.LUT R36, R0, 0x7f, RZ, 0xc0, !PT ;  /* 0x0000007f00247812 */ /* 0x000fca00078ec0ff */
[----:B------:R-:W-:Y:S02]  /*0350*/  UMOV UR8, 0x400 ;  /* 0x0000040000087882 */ /* 0x000fe40000000000 */
[----:B------:R-:W4:Y:S08]  /*0360*/  LDC R8, c[0x0][0x3a0] ;  /* 0x0000e800ff087b82 */ /* 0x000f300000000800 */
[----:B------:R-:W5:Y:S01]  /*0370*/  S2UR UR9, SR_CTAID.Y ;  /* 0x00000000000979c3 */ /* 0x000f620000002600 */
[----:B---3--:R-:W-:-:S09]  /*0380*/  ULEA UR8, UR4, UR8, 0x18 ;  /* 0x0000000804087291 */ /* 0x008fd2000f8ec0ff */
[----:B------:R-:W3:Y:S01]  /*0390*/  LDS R4, [UR8] ;  /* 0x00000008ff047984 */ /* 0x000ee20008000800 */
[----:B------:R-:W-:Y:S06]  /*03a0*/  BAR.SYNC.DEFER_BLOCKING 0x0 ;  /* 0x0000000000007b1d */ /* 0x000fec0000010000 */
[----:B------:R-:W-:Y:S05]  /*03b0*/  @P2 BRA `(.L_x_5) ;  /* 0x0000000000182947 */ /* 0x000fea0003800000 */
[----:B------:R-:W-:Y:S01]  /*03c0*/  ELECT P0, URZ, PT ;  /* 0x0000000000ff782f */ /* 0x000fe20003800000 */
[----:B--2---:R-:W-:Y:S01]  /*03d0*/  IMAD.MOV.U32 R2, RZ, RZ, 0x1 ;  /* 0x00000001ff027424 */ /* 0x004fe200078e00ff */
[----:B------:R-:W-:Y:S01]  /*03e0*/  UMOV UR5, 0x40 ;  /* 0x0000004000057882 */ /* 0x000fe20000000000 */
[----:B------:R-:W-:Y:S01]  /*03f0*/  UVIRTCOUNT.DEALLOC.SMPOOL 0x80 ;  /* 0x000000800000784c */ /* 0x000fe20000000000 */
[----:B------:R-:W-:-:S09]  /*0400*/  ULEA UR5, UR4, UR5, 0x18 ;  /* 0x0000000504057291 */ /* 0x000fd2000f8ec0ff */
[----:B------:R2:W-:Y:S03]  /*0410*/  @P0 STS.U8 [UR5], R2 ;  /* 0x00000002ff000988 */ /* 0x0005e60008000005 */
.L_x_5:
[----:B------:R-:W2:Y:S01]  /*0420*/  S2UR UR4, SR_CTAID.Z ;  /* 0x00000000000479c3 */ /* 0x000ea20000002700 */
[----:B------:R-:W5:Y:S01]  /*0430*/  LDCU UR5, c[0x0][0x370] ;  /* 0x00006e00ff0577ac */ /* 0x000f620008000800 */
[----:B------:R-:W-:Y:S01]  /*0440*/  ISETP.GE.U32.AND P0, PT, R36, 0x20, PT ;  /* 0x000000202400780c */ /* 0x000fe20003f06070 */
[----:B----4-:R-:W-:Y:S01]  /*0450*/  VIADD R5, R8, 0xffffffff ;  /* 0xffffffff08057836 */ /* 0x010fe20000000000 */
[C---:B------:R-:W-:Y:S01]  /*0460*/  ISETP.NE.U32.AND P3, PT, R36.reuse, RZ, PT ;  /* 0x000000ff2400720c */ /* 0x040fe20003f65070 */
[----:B------:R-:W2:Y:S02]  /*0470*/  LDCU UR6, c[0x0][0x374] ;  /* 0x00006e80ff0677ac */ /* 0x000ea40008000800 */
[----:B--2---:R-:W-:Y:S01]  /*0480*/  LEA R3, R36, UR8, 0x2 ;  /* 0x0000000824037c11 */ /* 0x004fe2000f8e10ff */
[----:B------:R-:W-:Y:S01]  /*0490*/  BSSY.RECONVERGENT B0, `(.L_x_6) ;  /* 0x0000015000007945 */ /* 0x000fe20003800200 */
[----:B------:R-:W5:Y:S01]  /*04a0*/  S2UR UR7, SR_CTAID.X ;  /* 0x00000000000779c3 */ /* 0x000f620000002500 */
[----:B------:R-:W2:Y:S01]  /*04b0*/  LDCU.64 UR20, c[0x0][0x3c0] ;  /* 0x00007800ff1477ac */ /* 0x000ea20008000a00 */
[----:B---3--:R-:W-:-:S04]  /*04c0*/  R2UR UR23, R4 ;  /* 0x00000000041772ca */ /* 0x008fc800000e0000 */
[----:B------:R3:W-:Y:S02]  /*04d0*/  @!P0 STS [R3], RZ ;  /* 0x000000ff03008388 */ /* 0x0007e40000000800 */
[----:B------:R-:W4:Y:S01]  /*04e0*/  LDC R2, c[0x0][0x398] ;  /* 0x0000e600ff027b82 */ /* 0x000f220000000800 */
[----:B------:R-:W-:Y:S01]  /*04f0*/  NOP ;  /* 0x0000000000007918 */ /* 0x000fe20000000000 */
[----:B------:R3:W-:Y:S01]  /*0500*/  @!P3 STS [UR8+0x20], R5 ;  /* 0x00002005ff00b988 */ /* 0x0007e20008000808 */
[----:B-----5:R-:W-:-:S04]  /*0510*/  UIMAD UR4, UR4, UR6, UR9 ;  /* 0x00000006040472a4 */ /* 0x020fc8000f8e0209 */
[----:B------:R-:W-:-:S04]  /*0520*/  UIMAD UR4, UR4, UR5, UR7 ;  /* 0x00000005040472a4 */ /* 0x000fc8000f8e0207 */
[----:B------:R-:W-:-:S04]  /*0530*/  UIMAD UR4, UR4, 0x180, URZ ;  /* 0x00000180040478a4 */ /* 0x000fc8000f8e02ff */
[----:B--2---:R-:W-:Y:S01]  /*0540*/  UIADD3 UR24, UP0, UPT, UR4, UR20, URZ ;  /* 0x0000001404187290 */ /* 0x004fe2000ff1e0ff */
[----:B----4-:R-:W-:-:S03]  /*0550*/  VIADD R2, R2, 0xffffffff ;  /* 0xffffffff02027836 */ /* 0x010fc60000000000 */
[----:B------:R-:W-:Y:S01]  /*0560*/  ULEA.HI.X.SX32 UR25, UR4, UR21, 0x1, UP0 ;  /* 0x0000001504197291 */ /* 0x000fe200080f0eff */
[----:B---3--:R-:W-:Y:S11]  /*0570*/  @P3 BRA `(.L_x_7) ;  /* 0x0000000000183947 */ /* 0x008ff60003800000 */
[----:B------:R-:W2:Y:S01]  /*0580*/  LDS R4, [UR8+0x8] ;  /* 0x00000808ff047984 */ /* 0x000ea20008000800 */
[----:B------:R-:W3:Y:S01]  /*0590*/  LDC.64 R10, c[0x0][0x380] ;  /* 0x0000e000ff0a7b82 */ /* 0x000ee20000000a00 */
[----:B------:R-:W-:Y:S02]  /*05a0*/  IMAD.MOV.U32 R7, RZ, RZ, 0x70 ;  /* 0x00000070ff077424 */ /* 0x000fe400078e00ff */
[----:B---3--:R3:W-:Y:S03]  /*05b0*/  STS.64 [UR8], R10 ;  /* 0x0000000aff007988 */ /* 0x0087e60008000a08 */
[----:B--2---:R-:W-:-:S05]  /*05c0*/  LOP3.LUT R4, R4, 0x10, R7, 0xd8, !PT ;  /* 0x0000001004047812 */ /* 0x004fca00078ed807 */
[----:B------:R3:W-:Y:S02]  /*05d0*/  STS [UR8+0x8], R4 ;  /* 0x00000804ff007988 */ /* 0x0007e40008000808 */
.L_x_7:
[----:B------:R-:W-:Y:S05]  /*05e0*/  BSYNC.RECONVERGENT B0 ;  /* 0x0000000000007941 */ /* 0x000fea0003800200 */
.L_x_6:
[----:B------:R-:W-:Y:S04]  /*05f0*/  BSSY.RECONVERGENT B0, `(.L_x_8) ;  /* 0x000000a000007945 */ /* 0x000fe80003800200 */
[----:B------:R-:W-:Y:S05]  /*0600*/  @P3 BRA `(.L_x_9) ;  /* 0x0000000000203947 */ /* 0x000fea0003800000 */
[----:B---3--:R-:W2:Y:S01]  /*0610*/  LDS R4, [UR8+0x34] ;  /* 0x00003408ff047984 */ /* 0x008ea20008000800 */
[----:B------:R-:W-:Y:S02]  /*0620*/  IMAD.MOV.U32 R7, RZ, RZ, 0x1f000000 ;  /* 0x1f000000ff077424 */ /* 0x000fe400078e00ff */
[----:B------:R-:W-:Y:S01]  /*0630*/  @!P3 IMAD.MOV.U32 R6, RZ, RZ, 0x3f ;  /* 0x0000003fff06b424 */ /* 0x000fe200078e00ff */
[----:B------:R-:W3:Y:S02]  /*0640*/  @!P3 LDS R9, [UR8+0x38] ;  /* 0x00003808ff09b984 */ /* 0x000ee40008000800 */
[----:B--2---:R-:W-:Y:S02]  /*0650*/  LOP3.LUT R4, R4, 0xff000000, R7, 0xb8, !PT ;  /* 0xff00000004047812 */ /* 0x004fe400078eb807 */
[----:B---3--:R-:W-:-:S03]  /*0660*/  @!P3 LOP3.LUT R6, R9, 0xff, R6, 0xb8, !PT ;  /* 0x000000ff0906b812 */ /* 0x008fc600078eb806 */
[----:B------:R2:W-:Y:S04]  /*0670*/  STS [UR8+0x34], R4 ;  /* 0x00003404ff007988 */ /* 0x0005e80008000808 */
[----:B------:R2:W-:Y:S02]  /*0680*/  @!P3 STS [UR8+0x38], R6 ;  /* 0x00003806ff00b988 */ /* 0x0005e40008000808 */
.L_x_9:
[----:B------:R-:W-:Y:S05]  /*0690*/  BSYNC.RECONVERGENT B0 ;  /* 0x0000000000007941 */ /* 0x000fea0003800200 */
.L_x_8:
[----:B------:R-:W-:Y:S04]  /*06a0*/  BSSY.RECONVERGENT B0, `(.L_x_10) ;  /* 0x000000a000007945 */ /* 0x000fe80003800200 */
[----:B------:R-:W-:Y:S05]  /*06b0*/  @P3 BRA `(.L_x_11) ;  /* 0x0000000000203947 */ /* 0x000fea0003800000 */
[----:B--23--:R-:W2:Y:S01]  /*06c0*/  LDS R4, [UR8+0x1c] ;  /* 0x00001c08ff047984 */ /* 0x00cea20008000800 */
[----:B------:R-:W3:Y:S03]  /*06d0*/  LDC.64 R10, c[0x0][0x3a8] ;  /* 0x0000ea00ff0a7b82 */ /* 0x000ee60000000a00 */
[----:B------:R4:W-:Y:S01]  /*06e0*/  STS [UR8+0x24], R2 ;  /* 0x00002402ff007988 */ /* 0x0009e20008000808 */
[--C-:B---3--:R-:W-:Y:S02]  /*06f0*/  SHF.R.U32.HI R7, RZ, 0x4, R11.reuse ;  /* 0x00000004ff077819 */ /* 0x108fe4000001160b */
[----:B------:R-:W-:-:S05]  /*0700*/  SHF.R.U64 R6, R10, 0x4, R11 ;  /* 0x000000040a067819 */ /* 0x000fca000000120b */
[----:B------:R4:W-:Y:S01]  /*0710*/  STS [UR8+0xc], R6 ;  /* 0x00000c06ff007988 */ /* 0x0009e20008000808 */
[----:B--2---:R-:W-:-:S05]  /*0720*/  LOP3.LUT R4, R4, 0xf, R7, 0xb8, !PT ;  /* 0x0000000f04047812 */ /* 0x004fca00078eb807 */
[----:B------:R4:W-:Y:S02]  /*0730*/  STS [UR8+0x1c], R4 ;  /* 0x00001c04ff007988 */ /* 0x0009e40008000808 */
.L_x_11:
[----:B------:R-:W-:Y:S05]  /*0740*/  BSYNC.RECONVERGENT B0 ;  /* 0x0000000000007941 */ /* 0x000fea0003800200 */
.L_x_10:
[----:B------:R-:W-:Y:S04]  /*0750*/  BSSY.RECONVERGENT B1, `(.L_x_12) ;  /* 0x000001d000017945 */ /* 0x000fe80003800200 */
[----:B------:R-:W-:Y:S04]  /*0760*/  BSSY.RELIABLE B0, `(.L_x_13) ;  /* 0x0000018000007945 */ /* 0x000fe80003800100 */
[----:B------:R-:W-:Y:S05]  /*0770*/  @P3 BRA `(.L_x_14) ;  /* 0x00000000001c3947 */ /* 0x000fea0003800000 */
[----:B--234-:R-:W2:Y:S02]  /*0780*/  LDS R4, [UR8+0x34] ;  /* 0x00003408ff047984 */ /* 0x01cea40008000800 */
[----:B--2---:R-:W-:-:S05]  /*0790*/  LOP3.LUT R4, R4, 0x7, RZ, 0xb8, !PT ;  /* 0x0000000704047812 */ /* 0x004fca00078eb8ff */
[----:B------:R2:W-:Y:S01]  /*07a0*/  STS [UR8+0x34], R4 ;  /* 0x00003404ff007988 */ /* 0x0005e20008000808 */
[----:B------:R-:W-:Y:S05]  /*07b0*/  @P3 BRA `(.L_x_15) ;  /* 0x00000000001c3947 */ /* 0x000fea0003800000 */
[----:B--2---:R-:W2:Y:S02]  /*07c0*/  LDS R4, [UR8+0x34] ;  /* 0x00003408ff047984 */ /* 0x004ea40008000800 */
[----:B--2---:R-:W-:-:S05]  /*07d0*/  LOP3.LUT R4, R4, 0x38, RZ, 0xb8, !PT ;  /* 0x0000003804047812 */ /* 0x004fca00078eb8ff */
[----:B------:R5:W-:Y:S02]  /*07e0*/  STS [UR8+0x34], R4 ;  /* 0x00003404ff007988 */ /* 0x000be40008000808 */
.L_x_14:
[----:B------:R-:W-:Y:S05]  /*07f0*/  @P3 BRA `(.L_x_16) ;  /* 0x00000000001c3947 */ /* 0x000fea0003800000 */
[----:B--2345:R-:W2:Y:S02]  /*0800*/  LDS R4, [UR8+0x8] ;  /* 0x00000808ff047984 */ /* 0x03cea40008000800 */
[----:B--2---:R-:W-:-:S05]  /*0810*/  LOP3.LUT R4, R4, 0x780, RZ, 0xb8, !PT ;  /* 0x0000078004047812 */ /* 0x004fca00078eb8ff */
[----:B------:R3:W-:Y:S02]  /*0820*/  STS [UR8+0x8], R4 ;  /* 0x00000804ff007988 */ /* 0x0007e40008000808 */
.L_x_15:
[----:B------:R-:W-:Y:S05]  /*0830*/  @P3 BRA `(.L_x_17) ;  /* 0x0000000000283947 */ /* 0x000fea0003800000 */
[----:B--23--:R-:W2:Y:S02]  /*0840*/  LDS R4, [UR8+0x8] ;  /* 0x00000808ff047984 */ /* 0x00cea40008000800 */
[----:B--2---:R-:W-:-:S05]  /*0850*/  LOP3.LUT R4, R4, 0x1800, RZ, 0xb8, !PT ;  /* 0x0000180004047812 */ /* 0x004fca00078eb8ff */
[----:B------:R2:W-:Y:S02]  /*0860*/  STS [UR8+0x8], R4 ;  /* 0x00000804ff007988 */ /* 0x0005e40008000808 */
.L_x_16:
[----:B------:R-:W-:Y:S05]  /*0870*/  @P3 BREAK.RELIABLE B0 ;  /* 0x0000000000003942 */ /* 0x000fea0003800100 */
[----:B------:R-:W-:Y:S05]  /*0880*/  @P3 BRA `(.L_x_18) ;  /* 0x0000000000243947 */ /* 0x000fea0003800000 */
[----:B------:R-:W2:Y:S02]  /*0890*/  LDS R7, [UR8+0x8] ;  /* 0x00000808ff077984 */ /* 0x000ea40008000800 */
[----:B--2345:R-:W-:-:S05]  /*08a0*/  IMAD.MOV.U32 R4, RZ, RZ, 0x6000 ;  /* 0x00006000ff047424 */ /* 0x03cfca00078e00ff */
[----:B------:R-:W-:-:S04]  /*08b0*/  LOP3.LUT R4, R7, 0x2000, R4, 0xd8, !PT ;  /* 0x0000200007047812 */ /* 0x000fc800078ed804 */
[----:B------:R-:W-:-:S05]  /*08c0*/  LOP3.LUT R4, R4, 0x400000, RZ, 0xb8, !PT ;  /* 0x0040000004047812 */ /* 0x000fca00078eb8ff */
[----:B------:R4:W-:Y:S02]  /*08d0*/  STS [UR8+0x8], R4 ;  /* 0x00000804ff007988 */ /* 0x0009e40008000808 */
.L_x_17:
[----:B------:R-:W-:Y:S05]  /*08e0*/  BSYNC.RELIABLE B0 ;  /* 0x0000000000007941 */ /* 0x000fea0003800100 */
.L_x_13:
[----:B--234-:R-:W2:Y:S02]  /*08f0*/  @!P3 LDS R4, [UR8+0x8] ;  /* 0x00000808ff04b984 */ /* 0x01cea40008000800 */
[----:B--2---:R-:W-:-:S05]  /*0900*/  @!P3 LOP3.LUT R4, R4, 0x8000, RZ, 0xb8, !PT ;  /* 0x000080000404b812 */ /* 0x004fca00078eb8ff */
[----:B------:R2:W-:Y:S02]  /*0910*/  @!P3 STS [UR8+0x8], R4 ;  /* 0x00000804ff00b988 */ /* 0x0005e40008000808 */
.L_x_18:
[----:B------:R-:W-:Y:S05]  /*0920*/  BSYNC.RECONVERGENT B1 ;  /* 0x0000000000017941 */ /* 0x000fea0003800200 */
.L_x_12:
[----:B------:R-:W-:Y:S05]  /*0930*/  WARPSYNC.ALL ;  /* 0x0000000000007948 */ /* 0x000fea0003800000 */
[----:B------:R-:W-:Y:S01]  /*0940*/  NOP ;  /* 0x0000000000007918 */ /* 0x000fe20000000000 */
[----:B--2345:R-:W2:Y:S02]  /*0950*/  LDC R4, c[0x0][0x39c] ;  /* 0x0000e700ff047b82 */ /* 0x03cea40000000800 */
[----:B--2---:R-:W-:Y:S01]  /*0960*/  VIADD R4, R4, 0xffffffff ;  /* 0xffffffff04047836 */ /* 0x004fe20000000000 */
[----:B------:R-:W-:Y:S06]  /*0970*/  @P0 BRA `(.L_x_19) ;  /* 0x0000000000300947 */ /* 0x000fec0003800000 */
[----:B------:R-:W2:Y:S01]  /*0980*/  S2R R6, SR_LANEID ;  /* 0x0000000000067919 */ /* 0x000ea20000000000 */
[----:B------:R-:W-:Y:S05]  /*0990*/  WARPSYNC.ALL ;  /* 0x0000000000007948 */ /* 0x000fea0003800000 */
[----:B------:R-:W-:Y:S01]  /*09a0*/  NOP ;  /* 0x0000000000007918 */ /* 0x000fe20000000000 */
[----:B--2---:R-:W-:-:S05]  /*09b0*/  IMAD.SHL.U32 R9, R6, 0x4, RZ ;  /* 0x0000000406097824 */ /* 0x004fca00078e00ff */
[----:B------:R-:W2:Y:S01]  /*09c0*/  LDS R11, [R9+UR8] ;  /* 0x00000008090b7984 */ /* 0x000ea20008000800 */
[----:B------:R-:W-:-:S05]  /*09d0*/  IADD3 R6, P1, PT, R9, UR24, RZ ;  /* 0x0000001809067c10 */ /* 0x000fca000ff3e0ff */
[----:B------:R-:W-:-:S05]  /*09e0*/  IMAD.X R7, RZ, RZ, UR25, P1 ;  /* 0x00000019ff077e24 */ /* 0x000fca00088e06ff */
[----:B--2---:R2:W3:Y:S01]  /*09f0*/  ATOMG.E.EXCH.STRONG.GPU PT, RZ, [R6], R11 ;  /* 0x0000000b06ff73a8 */ /* 0x0044e200041ee100 */
[----:B------:R-:W-:-:S04]  /*0a00*/  DEPBAR {5,4,3,2,1,0} ;  /* 0x0000003f0000791a */ /* 0x000fc80000000000 */
[----:B------:R-:W4:Y:S02]  /*0a10*/  CCTL.E.C.LDCU.IV.DEEP [UR24] ;  /* 0x0000000018007540 */ /* 0x000f240009c08000 */
[----:B----4-:R2:W-:Y:S01]  /*0a20*/  UTMACCTL.IV [UR24] ;  /* 0x00000000180079b9 */ /* 0x0105e20008000000 */
[----:B------:R-:W-:Y:S01]  /*0a30*/  NOP ;  /* 0x0000000000007918 */ /* 0x000fe20000000000 */
.L_x_19:
[----:B------:R-:W-:Y:S05]  /*0a40*/  @P0 BRA `(.L_x_20) ;  /* 0x00000000000c0947 */ /* 0x000fea0003800000 */
[----:B------:R0:W-:Y:S01]  /*0a50*/  UTMACMDFLUSH ;  /* 0x00000000000079b7 */ /* 0x0001e20000000000 */
[----:B------:R-:W-:Y:S05]  /*0a60*/  @P0 BRA `(.L_x_20) ;  /* 0x0000000000040947 */ /* 0x000fea0003800000 */
[----:B------:R-:W-:-:S04]  /*0a70*/  DEPBAR.LE SB0, 0x0 ;  /* 0x000080000000791a */ /* 0x000fc80000000000 */
.L_x_20:
[----:B------:R-:W-:Y:S05]  /*0a80*/  WARPSYNC.ALL ;  /* 0x0000000000007948 */ /* 0x000fea0003800000 */
[----:B------:R-:W-:Y:S01]  /*0a90*/  NOP ;  /* 0x0000000000007918 */ /* 0x000fe20000000000 */
[----:B---3--:R-:W-:Y:S06]  /*0aa0*/  BAR.SYNC.DEFER_BLOCKING 0x0 ;  /* 0x0000000000007b1d */ /* 0x008fec0000010000 */
[----:B------:R-:W-:Y:S02]  /*0ab0*/  BSSY.RECONVERGENT B1, `(.L_x_21) ;  /* 0x000000b000017945 */ /* 0x000fe40003800200 */
[----:B------:R-:W-:Y:S06]  /*0ac0*/  BAR.SYNC.DEFER_BLOCKING 0x0 ;  /* 0x0000000000007b1d */ /* 0x000fec0000010000 */
[----:B------:R3:W-:Y:S01]  /*0ad0*/  @!P0 STS [R3], RZ ;  /* 0x000000ff03008388 */ /* 0x0007e20000000800 */
[----:B------:R-:W-:Y:S01]  /*0ae0*/  NOP ;  /* 0x0000000000007918 */ /* 0x000fe20000000000 */
[----:B------:R-:W-:Y:S05]  /*0af0*/  @P3 BRA `(.L_x_22) ;  /* 0x0000000000183947 */ /* 0x000fea0003800000 */
[----:B--2---:R-:W2:Y:S01]  /*0b00*/  LDS R6, [UR8+0x8] ;  /* 0x00000808ff067984 */ /* 0x004ea20008000800 */
[----:B------:R-:W4:Y:S01]  /*0b10*/  LDC.64 R10, c[0x0][0x388] ;  /* 0x0000e200ff0a7b82 */ /* 0x000f220000000a00 */
[----:B------:R-:W-:Y:S02]  /*0b20*/  IMAD.MOV.U32 R7, RZ, RZ, 0x70 ;  /* 0x00000070ff077424 */ /* 0x000fe400078e00ff */
[----:B----4-:R4:W-:Y:S03]  /*0b30*/  STS.64 [UR8], R10 ;  /* 0x0000000aff007988 */ /* 0x0109e60008000a08 */
[----:B--2---:R-:W-:-:S05]  /*0b40*/  LOP3.LUT R6, R6, 0x10, R7, 0xd8, !PT ;  /* 0x0000001006067812 */ /* 0x004fca00078ed807 */
[----:B------:R4:W-:Y:S02]  /*0b50*/  STS [UR8+0x8], R6 ;  /* 0x00000806ff007988 */ /* 0x0009e40008000808 */
.L_x_22:
[----:B--2---:R-:W-:Y:S05]  /*0b60*/  BSYNC.RECONVERGENT B1 ;  /* 0x0000000000017941 */ /* 0x004fea0003800200 */
.L_x_21:
[----:B------:R-:W-:Y:S04]  /*0b70*/  BSSY.RECONVERGENT B1, `(.L_x_23) ;  /* 0x000000a000017945 */ /* 0x000fe80003800200 */
[----:B------:R-:W-:Y:S05]  /*0b80*/  @P3 BRA `(.L_x_24) ;  /* 0x0000000000203947 */ /* 0x000fea0003800000 */
[----:B----4-:R-:W2:Y:S01]  /*0b90*/  LDS R6, [UR8+0x34] ;  /* 0x00003408ff067984 */ /* 0x010ea20008000800 */
[----:B------:R-:W-:Y:S02]  /*0ba0*/  IMAD.MOV.U32 R7, RZ, RZ, 0x3f000000 ;  /* 0x3f000000ff077424 */ /* 0x000fe400078e00ff */
[----:B------:R-:W-:Y:S01]  /*0bb0*/  @!P3 IMAD.MOV.U32 R9, RZ, RZ, 0x1f ;  /* 0x0000001fff09b424 */ /* 0x000fe200078e00ff */
[----:B------:R-:W4:Y:S02]  /*0bc0*/  @!P3 LDS R10, [UR8+0x38] ;  /* 0x00003808ff0ab984 */ /* 0x000f240008000800 */
[----:B--2---:R-:W-:Y:S02]  /*0bd0*/  LOP3.LUT R6, R6, 0xff000000, R7, 0xb8, !PT ;  /* 0xff00000006067812 */ /* 0x004fe400078eb807 */
[----:B----4-:R-:W-:-:S03]  /*0be0*/  @!P3 LOP3.LUT R7, R10, 0xff, R9, 0xb8, !PT ;  /* 0x000000ff0a07b812 */ /* 0x010fc600078eb809 */
[----:B------:R2:W-:Y:S04]  /*0bf0*/  STS [UR8+0x34], R6 ;  /* 0x00003406ff007988 */ /* 0x0005e80008000808 */
[----:B------:R2:W-:Y:S02]  /*0c00*/  @!P3 STS [UR8+0x38], R7 ;  /* 0x00003807ff00b988 */ /* 0x0005e40008000808 */
.L_x_24:
[----:B------:R-:W-:Y:S05]  /*0c10*/  BSYNC.RECONVERGENT B1 ;  /* 0x0000000000017941 */ /* 0x000fea0003800200 */
.L_x_23:
[----:B------:R-:W-:Y:S04]  /*0c20*/  BSSY.RECONVERGENT B1, `(.L_x_25) ;  /* 0x0000004000017945 */ /* 0x000fe80003800200 */
[----:B------:R-:W-:Y:S05]  /*0c30*/  @P3 BRA `(.L_x_26) ;  /* 0x0000000000083947 */ /* 0x000fea0003800000 */
[----:B------:R5:W-:Y:S04]  /*0c40*/  STS [UR8+0x24], R5 ;  /* 0x00002405ff007988 */ /* 0x000be80008000808 */
[----:B------:R5:W-:Y:S02]  /*0c50*/  STS [UR8+0x20], R4 ;  /* 0x00002004ff007988 */ /* 0x000be40008000808 */
.L_x_26:
[----:B------:R-:W-:Y:S05]  /*0c60*/  BSYNC.RECONVERGENT B1 ;  /* 0x0000000000017941 */ /* 0x000fea0003800200 */
.L_x_25:
[----:B------:R-:W-:Y:S04]  /*0c70*/  BSSY.RECONVERGENT B2, `(.L_x_27) ;  /* 0x0000025000027945 */ /* 0x000fe80003800200 */
[----:B------:R-:W-:Y:S04]  /*0c80*/  BSSY.RELIABLE B1, `(.L_x_28) ;  /* 0x0000020000017945 */ /* 0x000fe80003800100 */
[----:B------:R-:W-:Y:S05]  /*0c90*/  @P3 BRA `(.L_x_29) ;  /* 0x00000000002c3947 */ /* 0x000fea0003800000 */
[----:B-----5:R-:W5:Y:S01]  /*0ca0*/  LDS R5, [UR8+0x1c] ;  /* 0x00001c08ff057984 */ /* 0x020f620008000800 */
[----:B--2-4-:R-:W2:Y:S02]  /*0cb0*/  LDC.64 R6, c[0x0][0x3b0] ;  /* 0x0000ec00ff067b82 */ /* 0x014ea40000000a00 */
[--C-:B--2---:R-:W-:Y:S02]  /*0cc0*/  SHF.R.U32.HI R10, RZ, 0x4, R7.reuse ;  /* 0x00000004ff0a7819 */ /* 0x104fe40000011607 */
[----:B------:R-:W-:-:S05]  /*0cd0*/  SHF.R.U64 R6, R6, 0x4, R7 ;  /* 0x0000000406067819 */ /* 0x000fca0000001207 */
[----:B------:R2:W-:Y:S01]  /*0ce0*/  STS [UR8+0xc], R6 ;  /* 0x00000c06ff007988 */ /* 0x0005e20008000808 */
[----:B-----5:R-:W-:-:S05]  /*0cf0*/  LOP3.LUT R5, R5, 0xf, R10, 0xb8, !PT ;  /* 0x0000000f05057812 */ /* 0x020fca00078eb80a */
[----:B------:R2:W-:Y:S01]  /*0d00*/  STS [UR8+0x1c], R5 ;  /* 0x00001c05ff007988 */ /* 0x0005e20008000808 */
[----:B------:R-:W-:Y:S05]  /*0d10*/  @P3 BRA `(.L_x_30) ;  /* 0x00000000001c3947 */ /* 0x000fea0003800000 */
[----:B--2---:R-:W2:Y:S02]  /*0d20*/  LDS R5, [UR8+0x34] ;  /* 0x00003408ff057984 */ /* 0x004ea40008000800 */
[----:B--2---:R-:W-:-:S05]  /*0d30*/  LOP3.LUT R5, R5, 0x7, RZ, 0xb8, !PT ;  /* 0x0000000705057812 */ /* 0x004fca00078eb8ff */
[----:B------:R2:W-:Y:S02]  /*0d40*/  STS [UR8+0x34], R5 ;  /* 0x00003405ff007988 */ /* 0x0005e40008000808 */
.L_x_29:
[----:B------:R-:W-:Y:S05]  /*0d50*/  @P3 BRA `(.L_x_31) ;  /* 0x00000000001c3947 */ /* 0x000fea0003800000 */
[----:B--2--5:R-:W2:Y:S02]  /*0d60*/  LDS R5, [UR8+0x34] ;  /* 0x00003408ff057984 */ /* 0x024ea40008000800 */
[----:B--2---:R-:W-:-:S05]  /*0d70*/  LOP3.LUT R5, R5, 0x38, RZ, 0xb8, !PT ;  /* 0x0000003805057812 */ /* 0x004fca00078eb8ff */
[----:B------:R5:W-:Y:S02]  /*0d80*/  STS [UR8+0x34], R5 ;  /* 0x00003405ff007988 */ /* 0x000be40008000808 */
.L_x_30:
[----:B------:R-:W-:Y:S05]  /*0d90*/  @P3 BRA `(.L_x_32) ;  /* 0x00000000001c3947 */ /* 0x000fea0003800000 */
[----:B--2--5:R-:W2:Y:S02]  /*0da0*/  LDS R5, [UR8+0x8] ;  /* 0x00000808ff057984 */ /* 0x024ea40008000800 */
[----:B--2---:R-:W-:-:S05]  /*0db0*/  LOP3.LUT R5, R5, 0x780, RZ, 0xb8, !PT ;  /* 0x0000078005057812 */ /* 0x004fca00078eb8ff */
[----:B------:R2:W-:Y:S02]  /*0dc0*/  STS [UR8+0x8], R5 ;  /* 0x00000805ff007988 */ /* 0x0005e40008000808 */
.L_x_31:
[----:B------:R-:W-:Y:S05]  /*0dd0*/  @P3 BRA `(.L_x_33) ;  /* 0x0000000000283947 */ /* 0x000fea0003800000 */
[----:B--2--5:R-:W2:Y:S02]  /*0de0*/  LDS R5, [UR8+0x8] ;  /* 0x00000808ff057984 */ /* 0x024ea40008000800 */
[----:B--2---:R-:W-:-:S05]  /*0df0*/  LOP3.LUT R5, R5, 0x1800, RZ, 0xb8, !PT ;  /* 0x0000180005057812 */ /* 0x004fca00078eb8ff */
[----:B------:R2:W-:Y:S02]  /*0e00*/  STS [UR8+0x8], R5 ;  /* 0x00000805ff007988 */ /* 0x0005e40008000808 */
.L_x_32:
[----:B------:R-:W-:Y:S05]  /*0e10*/  @P3 BREAK.RELIABLE B1 ;  /* 0x0000000000013942 */ /* 0x000fea0003800100 */
[----:B------:R-:W-:Y:S05]  /*0e20*/  @P3 BRA `(.L_x_34) ;  /* 0x0000000000243947 */ /* 0x000fea0003800000 */
[----:B--2--5:R-:W2:Y:S01]  /*0e30*/  LDS R5, [UR8+0x8] ;  /* 0x00000808ff057984 */ /* 0x024ea20008000800 */
[----:B----4-:R-:W-:-:S05]  /*0e40*/  IMAD.MOV.U32 R6, RZ, RZ, 0x6000 ;  /* 0x00006000ff067424 */ /* 0x010fca00078e00ff */
[----:B--2---:R-:W-:-:S04]  /*0e50*/  LOP3.LUT R5, R5, 0x4000, R6, 0xd8, !PT ;  /* 0x0000400005057812 */ /* 0x004fc800078ed806 */
[----:B------:R-:W-:-:S05]  /*0e60*/  LOP3.LUT R5, R5, 0x400000, RZ, 0xb8, !PT ;  /* 0x0040000005057812 */ /* 0x000fca00078eb8ff */
[----:B------:R2:W-:Y:S02]  /*0e70*/  STS [UR8+0x8], R5 ;  /* 0x00000805ff007988 */ /* 0x0005e40008000808 */
.L_x_33:
[----:B------:R-:W-:Y:S05]  /*0e80*/  BSYNC.RELIABLE B1 ;  /* 0x0000000000017941 */ /* 0x000fea0003800100 */
.L_x_28:
[----:B--2--5:R-:W2:Y:S02]  /*0e90*/  @!P3 LDS R5, [UR8+0x8] ;  /* 0x00000808ff05b984 */ /* 0x024ea40008000800 */
[----:B--2---:R-:W-:-:S05]  /*0ea0*/  @!P3 LOP3.LUT R5, R5, 0x8000, RZ, 0xb8, !PT ;  /* 0x000080000505b812 */ /* 0x004fca00078eb8ff */
[----:B------:R2:W-:Y:S02]  /*0eb0*/  @!P3 STS [UR8+0x8], R5 ;  /* 0x00000805ff00b988 */ /* 0x0005e40008000808 */
.L_x_34:
[----:B------:R-:W-:Y:S05]  /*0ec0*/  BSYNC.RECONVERGENT B2 ;  /* 0x0000000000027941 */ /* 0x000fea0003800200 */
.L_x_27:
[----:B------:R-:W-:Y:S05]  /*0ed0*/  WARPSYNC.ALL ;  /* 0x0000000000007948 */ /* 0x000fea0003800000 */
[----:B------:R-:W-:Y:S01]  /*0ee0*/  NOP ;  /* 0x0000000000007918 */ /* 0x000fe20000000000 */
[----:B------:R-:W-:-:S04]  /*0ef0*/  UIADD3 UR5, UPT, UPT, UR4, 0x80, URZ ;  /* 0x0000008004057890 */ /* 0x000fc8000fffe0ff */
[----:B------:R-:W-:-:S04]  /*0f00*/  UIADD3 UR26, UP0, UPT, UR5, UR20, URZ ;  /* 0x00000014051a7290 */ /* 0x000fc8000ff1e0ff */
[----:B------:R-:W-:Y:S01]  /*0f10*/  ULEA.HI.X.SX32 UR27, UR5, UR21, 0x1, UP0 ;  /* 0x00000015051b7291 */ /* 0x000fe200080f0eff */
[----:B------:R-:W-:Y:S11]  /*0f20*/  @P0 BRA `(.L_x_35) ;  /* 0x0000000000300947 */ /* 0x000ff60003800000 */
[----:B--2--5:R-:W2:Y:S01]  /*0f30*/  S2R R5, SR_LANEID ;  /* 0x0000000000057919 */ /* 0x024ea20000000000 */
[----:B------:R-:W-:Y:S05]  /*0f40*/  WARPSYNC.ALL ;  /* 0x0000000000007948 */ /* 0x000fea0003800000 */
[----:B------:R-:W-:Y:S01]  /*0f50*/  NOP ;  /* 0x0000000000007918 */ /* 0x000fe20000000000 */
[----:B--2---:R-:W-:-:S05]  /*0f60*/  IMAD.SHL.U32 R9, R5, 0x4, RZ ;  /* 0x0000000405097824 */ /* 0x004fca00078e00ff */
[----:B------:R-:W2:Y:S01]  /*0f70*/  LDS R5, [R9+UR8] ;  /* 0x0000000809057984 */ /* 0x000ea20008000800 */
[----:B----4-:R-:W-:-:S05]  /*0f80*/  IADD3 R6, P1, PT, R9, UR26, RZ ;  /* 0x0000001a09067c10 */ /* 0x010fca000ff3e0ff */
[----:B------:R-:W-:-:S05]  /*0f90*/  IMAD.X R7, RZ, RZ, UR27, P1 ;  /* 0x0000001bff077e24 */ /* 0x000fca00088e06ff */
[----:B--2---:R2:W4:Y:S01]  /*0fa0*/  ATOMG.E.EXCH.STRONG.GPU PT, RZ, [R6], R5 ;  /* 0x0000000506ff73a8 */ /* 0x00452200041ee100 */
[----:B------:R-:W-:-:S04]  /*0fb0*/  DEPBAR {5,4,3,2,1,0} ;  /* 0x0000003f0000791a */ /* 0x000fc80000000000 */
[----:B------:R-:W5:Y:S02]  /*0fc0*/  CCTL.E.C.LDCU.IV.DEEP [UR26] ;  /* 0x000000001a007540 */ /* 0x000f640009c08000 */
[----:B-----5:R2:W-:Y:S01]  /*0fd0*/  UTMACCTL.IV [UR26] ;  /* 0x000000001a0079b9 */ /* 0x0205e20008000000 */
[----:B------:R-:W-:Y:S01]  /*0fe0*/  NOP ;  /* 0x0000000000007918 */ /* 0x000fe20000000000 */
.L_x_35:
[----:B------:R-:W-:Y:S05]  /*0ff0*/  @P0 BRA `(.L_x_36) ;  /* 0x00000000000c0947 */ /* 0x000fea0003800000 */
[----:B------:R0:W-:Y:S01]  /*1000*/  UTMACMDFLUSH ;  /* 0x00000000000079b7 */ /* 0x0001e20000000000 */
[----:B------:R-:W-:Y:S05]  /*1010*/  @P0 BRA `(.L_x_36) ;  /* 0x0000000000040947 */ /* 0x000fea0003800000 */
[----:B------:R-:W-:-:S04]  /*1020*/  DEPBAR.LE SB0, 0x0 ;  /* 0x000080000000791a */ /* 0x000fc80000000000 */
.L_x_36:
[----:B------:R-:W-:Y:S05]  /*1030*/  WARPSYNC.ALL ;  /* 0x0000000000007948 */ /* 0x000fea0003800000 */
[----:B------:R-:W-:Y:S01]  /*1040*/  NOP ;  /* 0x0000000000007918 */ /* 0x000fe20000000000 */
[----:B----4-:R-:W-:Y:S06]  /*1050*/  BAR.SYNC.DEFER_BLOCKING 0x0 ;  /* 0x0000000000007b1d */ /* 0x010fec0000010000 */
[----:B------:R-:W-:Y:S02]  /*1060*/  BSSY.RECONVERGENT B2, `(.L_x_37) ;  /* 0x000000b000027945 */ /* 0x000fe40003800200 */
[----:B------:R-:W-:Y:S06]  /*1070*/  BAR.SYNC.DEFER_BLOCKING 0x0 ;  /* 0x0000000000007b1d */ /* 0x000fec0000010000 */
[----:B------:R4:W-:Y:S01]  /*1080*/  @!P0 STS [R3], RZ ;  /* 0x000000ff03008388 */ /* 0x0009e20000000800 */
[----:B------:R-:W-:Y:S01]  /*1090*/  NOP ;  /* 0x0000000000007918 */ /* 0x000fe20000000000 */
[----:B------:R-:W-:Y:S05]  /*10a0*/  @P3 BRA `(.L_x_38) ;  /* 0x0000000000183947 */ /* 0x000fea0003800000 */
[----:B---34-:R-:W3:Y:S01]  /*10b0*/  LDS R3, [UR8+0x8] ;  /* 0x00000808ff037984 */ /* 0x018ee20008000800 */
[----:B------:R-:W4:Y:S01]  /*10c0*/  LDC.64 R10, c[0x0][0x390] ;  /* 0x0000e400ff0a7b82 */ /* 0x000f220000000a00 */
[----:B--2---:R-:W-:Y:S02]  /*10d0*/  IMAD.MOV.U32 R6, RZ, RZ, 0x70 ;  /* 0x00000070ff067424 */ /* 0x004fe400078e00ff */
[----:B----4-:R2:W-:Y:S03]  /*10e0*/  STS.64 [UR8], R10 ;  /* 0x0000000aff007988 */ /* 0x0105e60008000a08 */
[----:B---3--:R-:W-:-:S05]  /*10f0*/  LOP3.LUT R3, R3, 0x10, R6, 0xd8, !PT ;  /* 0x0000001003037812 */ /* 0x008fca00078ed806 */
[----:B------:R2:W-:Y:S02]  /*1100*/  STS [UR8+0x8], R3 ;  /* 0x00000803ff007988 */ /* 0x0005e40008000808 */
.L_x_38:
[----:B--2---:R-:W-:Y:S05]  /*1110*/  BSYNC.RECONVERGENT B2 ;  /* 0x0000000000027941 */ /* 0x004fea0003800200 */
.L_x_37:
[----:B------:R-:W-:Y:S04]  /*1120*/  BSSY.RECONVERGENT B3, `(.L_x_39) ;  /* 0x0000033000037945 */ /* 0x000fe80003800200 */
[----:B------:R-:W-:Y:S04]  /*1130*/  BSSY.RELIABLE B2, `(.L_x_40) ;  /* 0x000002e000027945 */ /* 0x000fe80003800100 */
[----:B------:R-:W-:Y:S05]  /*1140*/  @P3 BRA `(.L_x_41) ;  /* 0x0000000000243947 */ /* 0x000fea0003800000 */
[----:B---34-:R-:W2:Y:S01]  /*1150*/  LDS R3, [UR8+0x34] ;  /* 0x00003408ff037984 */ /* 0x018ea20008000800 */
[----:B------:R-:W-:-:S05]  /*1160*/  IMAD.MOV.U32 R6, RZ, RZ, 0x3f000000 ;  /* 0x3f000000ff067424 */ /* 0x000fca00078e00ff */
[----:B--2---:R-:W-:-:S05]  /*1170*/  LOP3.LUT R3, R3, 0xff000000, R6, 0xb8, !PT ;  /* 0xff00000003037812 */ /* 0x004fca00078eb806 */
[----:B------:R2:W-:Y:S01]  /*1180*/  STS [UR8+0x34], R3 ;  /* 0x00003403ff007988 */ /* 0x0005e20008000808 */
[----:B------:R-:W-:Y:S05]  /*1190*/  @P3 BRA `(.L_x_42) ;  /* 0x0000000000183947 */ /* 0x000fea0003800000 */
[----:B--2---:R-:W2:Y:S01]  /*11a0*/  LDS R3, [UR8+0x38] ;  /* 0x00003808ff037984 */ /* 0x004ea20008000800 */
[----:B------:R-:W-:-:S05]  /*11b0*/  IMAD.MOV.U32 R6, RZ, RZ, 0x3f ;  /* 0x0000003fff067424 */ /* 0x000fca00078e00ff */
[----:B--2---:R-:W-:-:S05]  /*11c0*/  LOP3.LUT R3, R3, 0xff, R6, 0xb8, !PT ;  /* 0x000000ff03037812 */ /* 0x004fca00078eb806 */
[----:B------:R2:W-:Y:S02]  /*11d0*/  STS [UR8+0x38], R3 ;  /* 0x00003803ff007988 */ /* 0x0005e40008000808 */
.L_x_41:
[----:B------:R-:W-:Y:S05]  /*11e0*/  @P3 BRA `(.L_x_43) ;  /* 0x00000000000c3947 */ /* 0x000fea0003800000 */
[----:B------:R2:W-:Y:S02]  /*11f0*/  STS [UR8+0x20], R4 ;  /* 0x00002004ff007988 */ /* 0x0005e40008000808 */
.L_x_42:
[----:B------:R-:W-:Y:S05]  /*1200*/  @P3 BRA `(.L_x_44) ;  /* 0x0000000000243947 */ /* 0x000fea0003800000 */
[----:B------:R2:W-:Y:S02]  /*1210*/  STS [UR8+0x24], R2 ;  /* 0x00002402ff007988 */ /* 0x0005e40008000808 */
.L_x_43:
[----:B------:R-:W-:Y:S05]  /*1220*/  @P3 BRA `(.L_x_45) ;  /* 0x00000000002c3947 */ /* 0x000fea0003800000 */
[----:B--2---:R-:W2:Y:S01]  /*1230*/  LDS R2, [UR8+0x1c] ;  /* 0x00001c08ff027984 */ /* 0x004ea20008000800 */
[----:B------:R-:W3:Y:S02]  /*1240*/  LDC.64 R6, c[0x0][0x3b8] ;  /* 0x0000ee00ff067b82 */ /* 0x000ee40000000a00 */
[--C-:B---3-5:R-:W-:Y:S02]  /*1250*/  SHF.R.U32.HI R5, RZ, 0x4, R7.reuse ;  /* 0x00000004ff057819 */ /* 0x128fe40000011607 */
[----:B----4-:R-:W-:-:S05]  /*1260*/  SHF.R.U64 R3, R6, 0x4, R7 ;  /* 0x0000000406037819 */ /* 0x010fca0000001207 */
[----:B------:R3:W-:Y:S01]  /*1270*/  STS [UR8+0xc], R3 ;  /* 0x00000c03ff007988 */ /* 0x0007e20008000808 */
[----:B--2---:R-:W-:-:S05]  /*1280*/  LOP3.LUT R2, R2, 0xf, R5, 0xb8, !PT ;  /* 0x0000000f02027812 */ /* 0x004fca00078eb805 */
[----:B------:R3:W-:Y:S02]  /*1290*/  STS [UR8+0x1c], R2 ;  /* 0x00001c02ff007988 */ /* 0x0007e40008000808 */
.L_x_44:
[----:B------:R-:W-:Y:S05]  /*12a0*/  @P3 BRA `(.L_x_46) ;  /* 0x00000000001c3947 */ /* 0x000fea0003800000 */
[----:B---3--:R-:W3:Y:S02]  /*12b0*/  LDS R2, [UR8+0x34] ;  /* 0x00003408ff027984 */ /* 0x008ee40008000800 */
[----:B---3--:R-:W-:-:S05]  /*12c0*/  LOP3.LUT R2, R2, 0x7, RZ, 0xb8, !PT ;  /* 0x0000000702027812 */ /* 0x008fca00078eb8ff */
[----:B------:R3:W-:Y:S02]  /*12d0*/  STS [UR8+0x34], R2 ;  /* 0x00003402ff007988 */ /* 0x0007e40008000808 */
.L_x_45:
[----:B------:R-:W-:Y:S05]  /*12e0*/  @P3 BRA `(.L_x_47) ;  /* 0x00000000001c3947 */ /* 0x000fea0003800000 */
[----:B--23--:R-:W2:Y:S02]  /*12f0*/  LDS R2, [UR8+0x34] ;  /* 0x00003408ff027984 */ /* 0x00cea40008000800 */
[----:B--2---:R-:W-:-:S05]  /*1300*/  LOP3.LUT R2, R2, 0x38, RZ, 0xb8, !PT ;  /* 0x0000003802027812 */ /* 0x004fca00078eb8ff */
[----:B------:R2:W-:Y:S02]  /*1310*/  STS [UR8+0x34], R2 ;  /* 0x00003402ff007988 */ /* 0x0005e40008000808 */
.L_x_46:
[----:B------:R-:W-:Y:S05]  /*1320*/  @P3 BRA `(.L_x_48) ;  /* 0x00000000001c3947 */ /* 0x000fea0003800000 */
[----:B--23--:R-:W2:Y:S02]  /*1330*/  LDS R2, [UR8+0x8] ;  /* 0x00000808ff027984 */ /* 0x00cea40008000800 */
[----:B--2---:R-:W-:-:S05]  /*1340*/  LOP3.LUT R2, R2, 0x780, RZ, 0xb8, !PT ;  /* 0x0000078002027812 */ /* 0x004fca00078eb8ff */
[----:B------:R2:W-:Y:S02]  /*1350*/  STS [UR8+0x8], R2 ;  /* 0x00000802ff007988 */ /* 0x0005e40008000808 */
.L_x_47:
[----:B------:R-:W-:Y:S05]  /*1360*/  @P3 BRA `(.L_x_49) ;  /* 0x0000000000283947 */ /* 0x000fea0003800000 */
[----:B--23--:R-:W2:Y:S02]  /*1370*/  LDS R2, [UR8+0x8] ;  /* 0x00000808ff027984 */ /* 0x00cea40008000800 */
[----:B--2---:R-:W-:-:S05]  /*1380*/  LOP3.LUT R2, R2, 0x1800, RZ, 0xb8, !PT ;  /* 0x0000180002027812 */ /* 0x004fca00078eb8ff */
[----:B------:R2:W-:Y:S02]  /*1390*/  STS [UR8+0x8], R2 ;  /* 0x00000802ff007988 */ /* 0x0005e40008000808 */
.L_x_48:
[----:B------:R-:W-:Y:S05]  /*13a0*/  @P3 BREAK.RELIABLE B2 ;  /* 0x0000000000023942 */ /* 0x000fea0003800100 */
[----:B------:R-:W-:Y:S05]  /*13b0*/  @P3 BRA `(.L_x_50) ;  /* 0x0000000000243947 */ /* 0x000fea0003800000 */
[----:B--23--:R-:W2:Y:S01]  /*13c0*/  LDS R2, [UR8+0x8] ;  /* 0x00000808ff027984 */ /* 0x00cea20008000800 */
[----:B----4-:R-:W-:-:S05]  /*13d0*/  IMAD.MOV.U32 R3, RZ, RZ, 0x6000 ;  /* 0x00006000ff037424 */ /* 0x010fca00078e00ff */
[----:B--2---:R-:W-:-:S04]  /*13e0*/  LOP3.LUT R2, R2, 0x4000, R3, 0xd8, !PT ;  /* 0x0000400002027812 */ /* 0x004fc800078ed803 */
[----:B------:R-:W-:-:S05]  /*13f0*/  LOP3.LUT R2, R2, 0x400000, RZ, 0xb8, !PT ;  /* 0x0040000002027812 */ /* 0x000fca00078eb8ff */
[----:B------:R2:W-:Y:S02]  /*1400*/  STS [UR8+0x8], R2 ;  /* 0x00000802ff007988 */ /* 0x0005e40008000808 */
.L_x_49:
[----:B------:R-:W-:Y:S05]  /*1410*/  BSYNC.RELIABLE B2 ;  /* 0x0000000000027941 */ /* 0x000fea0003800100 */
.L_x_40:
[----:B--23--:R-:W2:Y:S02]  /*1420*/  @!P3 LDS R2, [UR8+0x8] ;  /* 0x00000808ff02b984 */ /* 0x00cea40008000800 */
[----:B--2---:R-:W-:-:S05]  /*1430*/  @!P3 LOP3.LUT R2, R2, 0x8000, RZ, 0xb8, !PT ;  /* 0x000080000202b812 */ /* 0x004fca00078eb8ff */
[----:B------:R2:W-:Y:S02]  /*1440*/  @!P3 STS [UR8+0x8], R2 ;  /* 0x00000802ff00b988 */ /* 0x0005e40008000808 */
.L_x_50:
[----:B------:R-:W-:Y:S05]  /*1450*/  BSYNC.RECONVERGENT B3 ;  /* 0x0000000000037941 */ /* 0x000fea0003800200 */
.L_x_39:
[----:B------:R-:W-:Y:S05]  /*1460*/  WARPSYNC.ALL ;  /* 0x0000000000007948 */ /* 0x000fea0003800000 */
[----:B------:R-:W-:Y:S01]  /*1470*/  NOP ;  /* 0x0000000000007918 */ /* 0x000fe20000000000 */
[----:B------:R-:W-:-:S04]  /*1480*/  UIADD3 UR4, UPT, UPT, UR4, 0x100, URZ ;  /* 0x0000010004047890 */ /* 0x000fc8000fffe0ff */
[----:B------:R-:W-:-:S04]  /*1490*/  UIADD3 UR20, UP0, UPT, UR4, UR20, URZ ;  /* 0x0000001404147290 */ /* 0x000fc8000ff1e0ff */
[----:B------:R-:W-:Y:S01]  /*14a0*/  ULEA.HI.X.SX32 UR21, UR4, UR21, 0x1, UP0 ;  /* 0x0000001504157291 */ /* 0x000fe200080f0eff */
[----:B------:R-:W-:Y:S11]  /*14b0*/  @P0 BRA `(.L_x_51) ;  /* 0x0000000000300947 */ /* 0x000ff60003800000 */
[----:B--23--:R-:W2:Y:S01]  /*14c0*/  S2R R2, SR_LANEID ;  /* 0x0000000000027919 */ /* 0x00cea20000000000 */
[----:B------:R-:W-:Y:S05]  /*14d0*/  WARPSYNC.ALL ;  /* 0x0000000000007948 */ /* 0x000fea0003800000 */
[----:B------:R-:W-:Y:S01]  /*14e0*/  NOP ;  /* 0x0000000000007918 */ /* 0x000fe20000000000 */
[----:B--2---:R-:W-:-:S05]  /*14f0*/  IMAD.SHL.U32 R4, R2, 0x4, RZ ;  /* 0x0000000402047824 */ /* 0x004fca00078e00ff */
[----:B-----5:R-:W2:Y:S01]  /*1500*/  LDS R5, [R4+UR8] ;  /* 0x0000000804057984 */ /* 0x020ea20008000800 */
[----:B------:R-:W-:-:S05]  /*1510*/  IADD3 R2, P1, PT, R4, UR20, RZ ;  /* 0x0000001404027c10 */ /* 0x000fca000ff3e0ff */
[----:B----4-:R-:W-:-:S05]  /*1520*/  IMAD.X R3, RZ, RZ, UR21, P1 ;  /* 0x00000015ff037e24 */ /* 0x010fca00088e06ff */
[----:B--2---:R2:W3:Y:S01]  /*1530*/  ATOMG.E.EXCH.STRONG.GPU PT, RZ, [R2], R5 ;  /* 0x0000000502ff73a8 */ /* 0x0044e200041ee100 */
[----:B------:R-:W-:-:S04]  /*1540*/  DEPBAR {5,4,3,2,1,0} ;  /* 0x0000003f0000791a */ /* 0x000fc80000000000 */
[----:B------:R-:W4:Y:S02]  /*1550*/  CCTL.E.C.LDCU.IV.DEEP [UR20] ;  /* 0x0000000014007540 */ /* 0x000f240009c08000 */
[----:B----4-:R2:W-:Y:S01]  /*1560*/  UTMACCTL.IV [UR20] ;  /* 0x00000000140079b9 */ /* 0x0105e20008000000 */
[----:B------:R-:W-:Y:S01]  /*1570*/  NOP ;  /* 0x0000000000007918 */ /* 0x000fe20000000000 */
.L_x_51:
[----:B------:R-:W-:Y:S05]  /*1580*/  @P0 BRA `(.L_x_52) ;  /* 0x00000000000c0947 */ /* 0x000fea0003800000 */
[----:B------:R0:W-:Y:S01]  /*1590*/  UTMACMDFLUSH ;  /* 0x00000000000079b7 */ /* 0x0001e20000000000 */
[----:B------:R-:W-:Y:S05]  /*15a0*/  @P0 BRA `(.L_x_52) ;  /* 0x0000000000040947 */ /* 0x000fea0003800000 */
[----:B------:R-:W-:-:S04]  /*15b0*/  DEPBAR.LE SB0, 0x0 ;  /* 0x000080000000791a */ /* 0x000fc80000000000 */
.L_x_52:
[----:B------:R-:W-:Y:S05]  /*15c0*/  WARPSYNC.ALL ;  /* 0x0000000000007948 */ /* 0x000fea0003800000 */
[----:B------:R-:W-:Y:S01]  /*15d0*/  NOP ;  /* 0x0000000000007918 */ /* 0x000fe20000000000 */
[----:B---3--:R-:W-:Y:S01]  /*15e0*/  BAR.SYNC.DEFER_BLOCKING 0x0 ;  /* 0x0000000000007b1d */ /* 0x008fe20000010000 */
[----:B--2---:R-:W-:Y:S01]  /*15f0*/  SHF.R.U32.HI R2, RZ, 0x5, R0 ;  /* 0x00000005ff027819 */ /* 0x004fe20000011600 */
[----:B------:R-:W-:-:S03]  /*1600*/  UIADD3 UR12, UPT, UPT, UR8, 0x4020, URZ ;  /* 0x00004020080c7890 */ /* 0x000fc6000fffe0ff */
[----:B------:R-:W-:Y:S01]  /*1610*/  R2UR UR22, R2 ;  /* 0x00000000021672ca */ /* 0x000fe200000e0000 */
[----:B------:R-:W-:Y:S01]  /*1620*/  VOTEU.ALL UP0, P3 ;  /* 0x0000000000ff7886 */ /* 0x000fe20001800000 */
[----:B------:R-:W-:Y:S01]  /*1630*/  UMOV UR4, 0x1 ;  /* 0x0000000100047882 */ /* 0x000fe20000000000 */
[----:B------:R-:W-:Y:S01]  /*1640*/  VOTEU.ALL UP1, P3 ;  /* 0x0000000000ff7886 */ /* 0x000fe20001820000 */
[----:B------:R-:W-:Y:S02]  /*1650*/  BSSY.RECONVERGENT B3, `(.L_x_53) ;  /* 0x0000018000037945 */ /* 0x000fe40003800200 */
[----:B------:R-:W-:-:S04]  /*1660*/  @!UP0 UIADD3 UR10, UPT, UPT, -UR4, 0x100000, URZ ;  /* 0x00100000040a8890 */ /* 0x000fc8000fffe1ff */
[----:B------:R-:W-:Y:S02]  /*1670*/  @!UP0 USHF.L.U32 UR11, UR10, 0xb, URZ ;  /* 0x0000000b0a0b8899 */ /* 0x000fe400080006ff */
[----:B------:R-:W-:Y:S02]  /*1680*/  @!UP0 USHF.L.U32 UR10, UR10, 0x1, URZ ;  /* 0x000000010a0a8899 */ /* 0x000fe400080006ff */
[----:B------:R-:W-:-:S04]  /*1690*/  @!UP0 UIADD3 UR4, UPT, UPT, -UR4, 0x100000, URZ ;  /* 0x0010000004048890 */ /* 0x000fc8000fffe1ff */
[----:B------:R-:W-:Y:S02]  /*16a0*/  @!UP0 USHF.L.U32 UR5, UR4, 0xb, URZ ;  /* 0x0000000b04058899 */ /* 0x000fe400080006ff */
[----:B------:R-:W-:Y:S01]  /*16b0*/  @!UP0 USHF.L.U32 UR4, UR4, 0x1, URZ ;  /* 0x0000000104048899 */ /* 0x000fe200080006ff */
[----:B------:R-:W-:Y:S01]  /*16c0*/  VOTEU.ALL UP0, P3 ;  /* 0x0000000000ff7886 */ /* 0x000fe20001800000 */
[----:B------:R-:W2:Y:S04]  /*16d0*/  FENCE.VIEW.ASYNC.S ;  /* 0x00000000000073c6 */ /* 0x000ea80000000000 */
[----:B--2---:R2:W3:Y:S06]  /*16e0*/  @!UP0 SYNCS.EXCH.64 URZ, [UR8+0x4000], UR10 ;  /* 0x0040000a08ff85b2 */ /* 0x0044ec0008000100 */
[----:B------:R2:W3:Y:S02]  /*16f0*/  @!UP1 SYNCS.EXCH.64 URZ, [UR8+0x4020], UR4 ;  /* 0x0040200408ff95b2 */ /* 0x0004e40008000100 */
[----:B---3--:R-:W-:Y:S06]  /*1700*/  BAR.SYNC.DEFER_BLOCKING 0x0 ;  /* 0x0000000000007b1d */ /* 0x008fec0000010000 */
[----:B------:R-:W-:Y:S05]  /*1710*/  @P3 BRA `(.L_x_54) ;  /* 0x00000000002c3947 */ /* 0x000fea0003800000 */
[----:B--2---:R-:W-:Y:S02]  /*1720*/  UMOV UR4, 0x1 ;  /* 0x0000000100047882 */ /* 0x004fe40000000000 */
[----:B------:R-:W-:-:S04]  /*1730*/  UIADD3 UR10, UPT, UPT, -UR4, 0x100000, URZ ;  /* 0x00100000040a7890 */ /* 0x000fc8000fffe1ff */
[----:B------:R-:W-:Y:S02]  /*1740*/  USHF.L.U32 UR11, UR10, 0xb, URZ ;  /* 0x0000000b0a0b7899 */ /* 0x000fe400080006ff */
[----:B------:R-:W-:Y:S02]  /*1750*/  USHF.L.U32 UR10, UR10, 0x1, URZ ;  /* 0x000000010a0a7899 */ /* 0x000fe400080006ff */
[----:B------:R-:W-:-:S04]  /*1760*/  UIADD3 UR4, UPT, UPT, -UR4, 0x100000, URZ ;  /* 0x0010000004047890 */ /* 0x000fc8000fffe1ff */
[----:B------:R-:W-:Y:S02]  /*1770*/  USHF.L.U32 UR5, UR4, 0xb, URZ ;  /* 0x0000000b04057899 */ /* 0x000fe400080006ff */
[----:B------:R-:W-:Y:S01]  /*1780*/  USHF.L.U32 UR4, UR4, 0x1, URZ ;  /* 0x0000000104047899 */ /* 0x000fe200080006ff */
[----:B------:R-:W2:Y:S03]  /*1790*/  FENCE.VIEW.ASYNC.S ;  /* 0x00000000000073c6 */ /* 0x000ea60000000000 */
[----:B--2---:R3:W2:Y:S08]  /*17a0*/  SYNCS.EXCH.64 URZ, [UR8+0x4008], UR10 ;  /* 0x0040080a08ff75b2 */ /* 0x0046b00008000100 */
[----:B------:R3:W4:Y:S02]  /*17b0*/  SYNCS.EXCH.64 URZ, [UR8+0x4028], UR4 ;  /* 0x0040280408ff75b2 */ /* 0x0007240008000100 */
[----:B---3--:R-:W-:Y:S01]  /*17c0*/  NOP ;  /* 0x0000000000007918 */ /* 0x008fe20000000000 */
.L_x_54:
[----:B--2---:R-:W-:Y:S05]  /*17d0*/  BSYNC.RECONVERGENT B3 ;  /* 0x0000000000037941 */ /* 0x004fea0003800200 */
.L_x_53:
[----:B----4-:R-:W-:Y:S06]  /*17e0*/  BAR.SYNC.DEFER_BLOCKING 0x0 ;  /* 0x0000000000007b1d */ /* 0x010fec0000010000 */
[----:B------:R-:W-:Y:S04]  /*17f0*/  BSSY.RECONVERGENT B3, `(.L_x_55) ;  /* 0x000000d000037945 */ /* 0x000fe80003800200 */
[----:B------:R-:W-:Y:S05]  /*1800*/  @P3 BRA `(.L_x_56) ;  /* 0x00000000002c3947 */ /* 0x000fea0003800000 */
[----:B------:R-:W-:Y:S02]  /*1810*/  UMOV UR4, 0x1 ;  /* 0x0000000100047882 */ /* 0x000fe40000000000 */
[----:B------:R-:W-:-:S04]  /*1820*/  UIADD3 UR10, UPT, UPT, -UR4, 0x100000, URZ ;  /* 0x00100000040a7890 */ /* 0x000fc8000fffe1ff */
[----:B------:R-:W-:Y:S02]  /*1830*/  USHF.L.U32 UR11, UR10, 0xb, URZ ;  /* 0x0000000b0a0b7899 */ /* 0x000fe400080006ff */
[----:B------:R-:W-:Y:S02]  /*1840*/  USHF.L.U32 UR10, UR10, 0x1, URZ ;  /* 0x000000010a0a7899 */ /* 0x000fe400080006ff */
[----:B------:R-:W-:-:S04]  /*1850*/  UIADD3 UR4, UPT, UPT, -UR4, 0x100000, URZ ;  /* 0x0010000004047890 */ /* 0x000fc8000fffe1ff */
[----:B------:R-:W-:Y:S02]  /*1860*/  USHF.L.U32 UR5, UR4, 0xb, URZ ;  /* 0x0000000b04057899 */ /* 0x000fe400080006ff */
[----:B------:R-:W-:Y:S01]  /*1870*/  USHF.L.U32 UR4, UR4, 0x1, URZ ;  /* 0x0000000104047899 */ /* 0x000fe200080006ff */
[----:B------:R-:W2:Y:S03]  /*1880*/  FENCE.VIEW.ASYNC.S ;  /* 0x00000000000073c6 */ /* 0x000ea60000000000 */
[----:B--2---:R2:W3:Y:S08]  /*1890*/  SYNCS.EXCH.64 URZ, [UR8+0x4010], UR10 ;  /* 0x0040100a08ff75b2 */ /* 0x0044f00008000100 */
[----:B------:R2:W4:Y:S01]  /*18a0*/  SYNCS.EXCH.64 URZ, [UR8+0x4030], UR4 ;  /* 0x0040300408ff75b2 */ /* 0x0005220008000100 */
[----:B------:R-:W-:Y:S01]  /*18b0*/  NOP ;  /* 0x0000000000007918 */ /* 0x000fe20000000000 */
.L_x_56:
[----:B--2---:R-:W-:Y:S05]  /*18c0*/  BSYNC.RECONVERGENT B3 ;  /* 0x0000000000037941 */ /* 0x004fea0003800200 */
.L_x_55:
[----:B---34-:R-:W-:Y:S01]  /*18d0*/  BAR.SYNC.DEFER_BLOCKING 0x0 ;  /* 0x0000000000007b1d */ /* 0x018fe20000010000 */
[----:B------:R-:W-:Y:S01]  /*18e0*/  USHF.L.U32 UR15, UR7, 0x6, URZ ;  /* 0x00000006070f7899 */ /* 0x000fe200080006ff */
[----:B------:R-:W-:Y:S01]  /*18f0*/  ISETP.GE.AND P0, PT, R8, 0x1, PT ;  /* 0x000000010800780c */ /* 0x000fe20003f06270 */
[----:B------:R-:W-:-:S03]  /*1900*/  USHF.L.U32 UR18, UR9, 0x6, URZ ;  /* 0x0000000609127899 */ /* 0x000fc600080006ff */
        /* <DEDUP_REMOVED lines=13> */
.L_x_58:
[----:B--2---:R-:W-:Y:S05]  /*19e0*/  BSYNC.RECONVERGENT B3 ;  /* 0x0000000000037941 */ /* 0x004fea0003800200 */
.L_x_57:
[----:B------:R-:W-:Y:S05]  /*19f0*/  @!P0 BRA `(.L_x_59) ;  /* 0x0000000400c88947 */ /* 0x000fea0003800000 */
[----:B---34-:R-:W-:Y:S01]  /*1a00*/  BAR.SYNC.DEFER_BLOCKING 0x0 ;  /* 0x0000000000007b1d */ /* 0x018fe20000010000 */
[----:B------:R-:W-:Y:S01]  /*1a10*/  @!P3 IMAD.MOV.U32 R2, RZ, RZ, 0x1000 ;  /* 0x00001000ff02b424 */ /* 0x000fe200078e00ff */
[----:B------:R-:W-:Y:S02]  /*1a20*/  ELECT P1, URZ, PT ;  /* 0x0000000000ff782f */ /* 0x000fe40003820000 */
[----:B------:R-:W-:Y:S02]  /*1a30*/  ELECT P0, URZ, PT ;  /* 0x0000000000ff782f */ /* 0x000fe40003800000 */
[C---:B------:R-:W-:Y:S01]  /*1a40*/  ISETP.LT.U32.AND P1, PT, R36.reuse, 0x20, P1 ;  /* 0x000000202400780c */ /* 0x040fe20000f21070 */
[----:B------:R-:W-:Y:S01]  /*1a50*/  UMOV UR11, UR15 ;  /* 0x0000000f000b7c82 */ /* 0x000fe20008000000 */
[----:B------:R-:W-:Y:S01]  /*1a60*/  ISETP.LT.U32.AND P0, PT, R36, 0x20, P0 ;  /* 0x000000202400780c */ /* 0x000fe20000701070 */
[----:B------:R-:W-:-:S10]  /*1a70*/  UIADD3 UR16, UPT, UPT, UR8, 0x2000, URZ ;  /* 0x0000200008107890 */ /* 0x000fd4000fffe0ff */
[----:B------:R-:W-:Y:S01]  /*1a80*/  VOTEU.ANY UP0, P1 ;  /* 0x0000000000ff7886 */ /* 0x000fe20000800100 */
[----:B------:R-:W-:Y:S01]  /*1a90*/  VOTEU.ANY UP2, P1 ;  /* 0x0000000000ff7886 */ /* 0x000fe20000840100 */
[----:B------:R-:W-:Y:S01]  /*1aa0*/  VOTEU.ANY UP1, P0 ;  /* 0x0000000000ff7886 */ /* 0x000fe20000020100 */
[----:B------:R-:W-:Y:S01]  /*1ab0*/  VOTEU.ANY UP3, P0 ;  /* 0x0000000000ff7886 */ /* 0x000fe20000060100 */
[----:B------:R2:W-:Y:S01]  /*1ac0*/  @!P3 SYNCS.ARRIVE.TRANS64 RZ, [UR8+0x4000], R2 ;  /* 0x00400002ffffb9a7 */ /* 0x0005e20008000008 */
[----:B------:R3:W-:Y:S06]  /*1ad0*/  MEMBAR.ALL.CTA ;  /* 0x0000000000007992 */ /* 0x0007ec0000008000 */
[----:B---3--:R-:W3:Y:S01]  /*1ae0*/  FENCE.VIEW.ASYNC.S ;  /* 0x00000000000073c6 */ /* 0x008ee20000000000 */
[----:B------:R-:W-:Y:S01]  /*1af0*/  @UP0 UIADD3 UR9, UPT, UPT, UR8, 0x4000, URZ ;  /* 0x0000400008090890 */ /* 0x000fe2000fffe0ff */
[----:B------:R-:W-:Y:S01]  /*1b00*/  @UP0 UMOV UR10, URZ ;  /* 0x000000ff000a0c82 */ /* 0x000fe20008000000 */
[----:B------:R-:W-:Y:S01]  /*1b10*/  @UP1 UIADD3 UR17, UPT, UPT, UR8, 0x4000, URZ ;  /* 0x0000400008111890 */ /* 0x000fe2000fffe0ff */
[----:B------:R-:W-:Y:S01]  /*1b20*/  @UP1 UMOV UR19, URZ ;  /* 0x000000ff00131c82 */ /* 0x000fe20008000000 */
[----:B------:R-:W-:Y:S01]  /*1b30*/  UISETP.NE.U32.AND UP0, UPT, UR22, URZ, UPT ;  /* 0x000000ff1600728c */ /* 0x000fe2000bf05070 */
[----:B---3--:R-:W-:Y:S06]  /*1b40*/  BAR.SYNC.DEFER_BLOCKING 0x0 ;  /* 0x0000000000007b1d */ /* 0x008fec0000010000 */
[----:B------:R2:W-:Y:S02]  /*1b50*/  @UP2 UTMALDG.2D [UR8], [UR24] ;  /* 0x00000008180025b4 */ /* 0x0005e40008008000 */
[----:B------:R-:W-:Y:S06]  /*1b60*/  BAR.SYNC.DEFER_BLOCKING 0x0 ;  /* 0x0000000000007b1d */ /* 0x000fec0000010000 */
[----:B------:R2:W-:Y:S02]  /*1b70*/  @UP3 UTMALDG.2D [UR16], [UR26] ;  /* 0x000000101a0035b4 */ /* 0x0005e40008008000 */
[----:B------:R-:W-:Y:S06]  /*1b80*/  BAR.SYNC.DEFER_BLOCKING 0x0 ;  /* 0x0000000000007b1d */ /* 0x000fec0000010000 */
[----:B------:R-:W3:Y:S02]  /*1b90*/  SYNCS.PHASECHK.TRANS64.TRYWAIT P0, [UR8+0x4000], RZ ;  /* 0x004000ffff0075a7 */ /* 0x000ee40008001108 */
[----:B--23--:R-:W-:Y:S05]  /*1ba0*/  @!P0 BRA `(.L_x_60) ;  /* 0x0000000c00248947 */ /* 0x00cfea0003800000 */
.L_x_78:
[----:B------:R-:W-:Y:S05]  /*1bb0*/  BRA.U UP0, `(.L_x_61) ;  /* 0x0000000100287547 */ /* 0x000fea000b800000 */
[----:B------:R-:W-:Y:S02]  /*1bc0*/  USHF.R.U32.HI UR4, URZ, 0x4, UR8 ;  /* 0x00000004ff047899 */ /* 0x000fe40008011608 */
[----:B------:R-:W-:Y:S02]  /*1bd0*/  USHF.R.U32.HI UR6, URZ, 0x4, UR16 ;  /* 0x00000004ff067899 */ /* 0x000fe40008011610 */
[----:B------:R-:W-:Y:S02]  /*1be0*/  USGXT.U32 UR4, UR4, 0xe ;  /* 0x0000000e0404789a */ /* 0x000fe40008000000 */
[----:B------:R-:W-:Y:S01]  /*1bf0*/  USGXT.U32 UR6, UR6, 0xe ;  /* 0x0000000e0606789a */ /* 0x000fe20008000000 */
[----:B------:R-:W-:Y:S01]  /*1c00*/  UMOV UR10, 0x0 ;  /* 0x00000000000a7882 */ /* 0x000fe20000000000 */
[----:B------:R-:W-:Y:S01]  /*1c10*/  UMOV UR11, 0x4110010 ;  /* 0x04110010000b7882 */ /* 0x000fe20000000000 */
[----:B------:R-:W-:Y:S01]  /*1c20*/  UMOV UR5, 0xc0004010 ;  /* 0xc000401000057882 */ /* 0x000fe20000000000 */
[----:B------:R-:W-:-:S05]  /*1c30*/  UMOV UR7, 0x80004020 ;  /* 0x8000402000077882 */ /* 0x000fca0000000000 */
[----:B------:R2:W-:Y:S01]  /*1c40*/  UTCQMMA gdesc[UR4], gdesc[UR6], tmem[UR23], tmem[UR10], idesc[UR11], !UPT ;  /* 0x00ff0a06040075ea */ /* 0x0005e2000f800317 */
[----:B------:R-:W-:Y:S02]  /*1c50*/  NOP ;  /* 0x0000000000007918 */ /* 0x000fe40000000000 */
.L_x_61:
[----:B------:R-:W-:Y:S01]  /*1c60*/  ELECT P0, URZ, PT ;  /* 0x0000000000ff782f */ /* 0x000fe20003800000 */
[----:B--2---:R-:W-:Y:S01]  /*1c70*/  UMOV UR4, UR12 ;  /* 0x0000000c00047c82 */ /* 0x004fe20008000000 */
[----:B------:R-:W-:Y:S02]  /*1c80*/  UMOV UR5, URZ ;  /* 0x000000ff00057c82 */ /* 0x000fe40008000000 */
[----:B------:R-:W-:-:S13]  /*1c90*/  ISETP.LT.U32.AND P0, PT, R36, 0x20, P0 ;  /* 0x000000202400780c */ /* 0x000fda0000701070 */
[----:B------:R-:W-:Y:S01]  /*1ca0*/  VOTEU.ANY UP0, P0 ;  /* 0x0000000000ff7886 */ /* 0x000fe20000000100 */
[----:B------:R-:W-:Y:S01]  /*1cb0*/  VOTEU.ANY UP1, P0 ;  /* 0x0000000000ff7886 */ /* 0x000fe20000020100 */
[----:B------:R-:W-:-:S03]  /*1cc0*/  ISETP.GE.U32.AND P0, PT, R8, 0x21, PT ;  /* 0x000000210800780c */ /* 0x000fc60003f06070 */
[----:B------:R-:W-:Y:S02]  /*1cd0*/  @UP0 UMOV UR4, UR4 ;  /* 0x0000000400040c82 */ /* 0x000fe40008000000 */
[----:B------:R2:W-:Y:S01]  /*1ce0*/  @UP1 UTCBAR [UR4], URZ ;  /* 0x000000ff040013e9 */ /* 0x0005e200080000ff */
[----:B------:R-:W-:Y:S06]  /*1cf0*/  BAR.SYNC.DEFER_BLOCKING 0x0 ;  /* 0x0000000000007b1d */ /* 0x000fec0000010000 */
[----:B------:R-:W3:Y:S02]  /*1d00*/  SYNCS.PHASECHK.TRANS64.TRYWAIT P1, [UR8+0x4020], RZ ;  /* 0x004020ffff0075a7 */ /* 0x000ee40008021108 */
[----:B--23--:R-:W-:Y:S05]  /*1d10*/  @!P1 BRA `(.L_x_62) ;  /* 0x0000000800d49947 */ /* 0x00cfea0003800000 */
.L_x_79:
[----:B------:R-:W-:Y:S01]  /*1d20*/  UMOV UR4, URZ ;  /* 0x000000ff00047c82 */ /* 0x000fe20008000000 */
[----:B------:R-:W-:Y:S05]  /*1d30*/  @!P0 BRA `(.L_x_59) ;  /* 0x0000000000f88947 */ /* 0x000fea0003800000 */
[----:B------:R-:W2:Y:S01]  /*1d40*/  LDCU UR28, c[0x0][0x3a0] ;  /* 0x00007400ff1c77ac */ /* 0x000ea20008000800 */
[----:B------:R-:W-:Y:S01]  /*1d50*/  UMOV UR5, 0x1 ;  /* 0x0000000100057882 */ /* 0x000fe20000000000 */
[----:B------:R-:W-:-:S05]  /*1d60*/  UMOV UR14, 0x20 ;  /* 0x00000020000e7882 */ /* 0x000fca0000000000 */
.L_x_66:
[----:B------:R-:W-:Y:S01]  /*1d70*/  BAR.SYNC.DEFER_BLOCKING 0x0 ;  /* 0x0000000000007b1d */ /* 0x000fe20000010000 */
[----:B------:R-:W-:Y:S01]  /*1d80*/  ULEA UR9, UR5, UR8, 0x3 ;  /* 0x0000000805097291 */ /* 0x000fe2000f8e18ff */
[----:B------:R-:W-:Y:S01]  /*1d90*/  @!P3 IMAD.MOV.U32 R2, RZ, RZ, 0x1000 ;  /* 0x00001000ff02b424 */ /* 0x000fe200078e00ff */
[----:B------:R-:W-:Y:S01]  /*1da0*/  ELECT P1, URZ, PT ;  /* 0x0000000000ff782f */ /* 0x000fe20003820000 */
[----:B------:R-:W-:-:S03]  /*1db0*/  ULEA UR12, UR5, UR8, 0xb ;  /* 0x00000008050c7291 */ /* 0x000fc6000f8e58ff */
[----:B------:R-:W-:Y:S02]  /*1dc0*/  ISETP.LT.U32.AND P1, PT, R36, 0x20, P1 ;  /* 0x000000202400780c */ /* 0x000fe40000f21070 */
[----:B------:R-:W-:Y:S01]  /*1dd0*/  ELECT P0, URZ, PT ;  /* 0x0000000000ff782f */ /* 0x000fe20003800000 */
[----:B------:R-:W-:-:S03]  /*1de0*/  UIADD3 UR16, UPT, UPT, UR12, 0x2000, URZ ;  /* 0x000020000c107890 */ /* 0x000fc6000fffe0ff */
[----:B------:R-:W-:Y:S01]  /*1df0*/  ISETP.LT.U32.AND P0, PT, R36, 0x20, P0 ;  /* 0x000000202400780c */ /* 0x000fe20000701070 */
[----:B------:R-:W-:Y:S01]  /*1e00*/  UMOV UR19, UR14 ;  /* 0x0000000e00137c82 */ /* 0x000fe20008000000 */
[----:B------:R-:W-:-:S05]  /*1e10*/  USHF.L.U32 UR6, UR4, 0x1f, URZ ;  /* 0x0000001f04067899 */ /* 0x000fca00080006ff */
[----:B------:R-:W-:Y:S01]  /*1e20*/  VOTEU.ANY UP0, P1 ;  /* 0x0000000000ff7886 */ /* 0x000fe20000800100 */
[----:B------:R3:W-:Y:S01]  /*1e30*/  @!P3 SYNCS.ARRIVE.TRANS64 RZ, [UR9+0x4000], R2 ;  /* 0x00400002ffffb9a7 */ /* 0x0007e20008000009 */
[----:B------:R4:W-:Y:S06]  /*1e40*/  MEMBAR.ALL.CTA ;  /* 0x0000000000007992 */ /* 0x0009ec0000008000 */
[----:B----4-:R-:W4:Y:S01]  /*1e50*/  FENCE.VIEW.ASYNC.S ;  /* 0x00000000000073c6 */ /* 0x010f220000000000 */
[----:B------:R-:W-:Y:S01]  /*1e60*/  @UP0 UIADD3 UR13, UPT, UPT, UR9, 0x4000, URZ ;  /* 0x00004000090d0890 */ /* 0x000fe2000fffe0ff */
[----:B----4-:R-:W-:Y:S01]  /*1e70*/  VOTEU.ANY UP0, P1 ;  /* 0x0000000000ff7886 */ /* 0x010fe20000800100 */
[----:B------:R-:W-:Y:S01]  /*1e80*/  VOTEU.ANY UP1, P0 ;  /* 0x0000000000ff7886 */ /* 0x000fe20000020100 */
[----:B---3--:R-:W-:-:S04]  /*1e90*/  IMAD.U32 R2, RZ, RZ, UR6 ;  /* 0x00000006ff027e24 */ /* 0x008fc8000f8e00ff */
[----:B------:R-:W-:Y:S01]  /*1ea0*/  @UP1 UIADD3 UR17, UPT, UPT, UR9, 0x4000, URZ ;  /* 0x0000400009111890 */ /* 0x000fe2000fffe0ff */
[----:B------:R-:W-:Y:S01]  /*1eb0*/  VOTEU.ANY UP1, P0 ;  /* 0x0000000000ff7886 */ /* 0x000fe20000020100 */
[----:B------:R-:W-:Y:S06]  /*1ec0*/  BAR.SYNC.DEFER_BLOCKING 0x0 ;  /* 0x0000000000007b1d */ /* 0x000fec0000010000 */
[----:B------:R3:W-:Y:S01]  /*1ed0*/  @UP0 UTMALDG.2D [UR12], [UR24] ;  /* 0x0000000c180005b4 */ /* 0x0007e20008008000 */
[----:B------:R-:W-:Y:S01]  /*1ee0*/  UISETP.NE.U32.AND UP0, UPT, UR22, URZ, UPT ;  /* 0x000000ff1600728c */ /* 0x000fe2000bf05070 */
[----:B------:R-:W-:Y:S06]  /*1ef0*/  BAR.SYNC.DEFER_BLOCKING 0x0 ;  /* 0x0000000000007b1d */ /* 0x000fec0000010000 */
[----:B------:R3:W-:Y:S02]  /*1f00*/  @UP1 UTMALDG.2D [UR16], [UR26] ;  /* 0x000000101a0015b4 */ /* 0x0007e40008008000 */
[----:B------:R-:W-:Y:S06]  /*1f10*/  BAR.SYNC.DEFER_BLOCKING 0x0 ;  /* 0x0000000000007b1d */ /* 0x000fec0000010000 */
[----:B------:R-:W4:Y:S02]  /*1f20*/  SYNCS.PHASECHK.TRANS64.TRYWAIT P0, [UR9+0x4000], R2 ;  /* 0x00400002ff0075a7 */ /* 0x000f240008001109 */
[----:B---34-:R-:W-:Y:S05]  /*1f30*/  @!P0 BRA `(.L_x_63) ;  /* 0x0000000800588947 */ /* 0x018fea0003800000 */
.L_x_80:
        /* <DEDUP_REMOVED lines=9> */
[----:B------:R3:W-:Y:S01]  /*1fd0*/  UTCQMMA gdesc[UR6], gdesc[UR10], tmem[UR23], tmem[UR12], idesc[UR13], UPT ;  /* 0x00ff0c0a060075ea */ /* 0x0007e2000b800317 */
[----:B------:R-:W-:Y:S02]  /*1fe0*/  NOP ;  /* 0x0000000000007918 */ /* 0x000fe40000000000 */
.L_x_64:
[----:B------:R-:W-:Y:S01]  /*1ff0*/  ELECT P0, URZ, PT ;  /* 0x0000000000ff782f */ /* 0x000fe20003800000 */
[----:B---3--:R-:W-:-:S03]  /*2000*/  UIADD3 UR6, UPT, UPT, UR9, 0x4020, URZ ;  /* 0x0000402009067890 */ /* 0x008fc6000fffe0ff */
[----:B------:R-:W-:Y:S01]  /*2010*/  ISETP.LT.U32.AND P0, PT, R36, 0x20, P0 ;  /* 0x000000202400780c */ /* 0x000fe20000701070 */
[----:B------:R-:W-:-:S12]  /*2020*/  UMOV UR7, URZ ;  /* 0x000000ff00077c82 */ /* 0x000fd80008000000 */
[----:B------:R-:W-:Y:S01]  /*2030*/  VOTEU.ANY UP0, P0 ;  /* 0x0000000000ff7886 */ /* 0x000fe20000000100 */
[----:B------:R-:W-:-:S04]  /*2040*/  VOTEU.ANY UP1, P0 ;  /* 0x0000000000ff7886 */ /* 0x000fc80000020100 */
[----:B------:R-:W-:Y:S02]  /*2050*/  @UP0 UMOV UR6, UR6 ;  /* 0x0000000600060c82 */ /* 0x000fe40008000000 */
[----:B------:R3:W-:Y:S01]  /*2060*/  @UP1 UTCBAR [UR6], URZ ;  /* 0x000000ff060013e9 */ /* 0x0007e200080000ff */
[----:B------:R-:W-:Y:S06]  /*2070*/  BAR.SYNC.DEFER_BLOCKING 0x0 ;  /* 0x0000000000007b1d */ /* 0x000fec0000010000 */
[----:B------:R-:W4:Y:S02]  /*2080*/  SYNCS.PHASECHK.TRANS64.TRYWAIT P0, [UR9+0x4020], R2 ;  /* 0x00402002ff0075a7 */ /* 0x000f240008001109 */
[----:B---34-:R-:W-:Y:S05]  /*2090*/  @!P0 BRA `(.L_x_65) ;  /* 0x00000008000c8947 */ /* 0x018fea0003800000 */
.L_x_81:
[----:B------:R-:W-:Y:S02]  /*20a0*/  UIADD3 UR5, UPT, UPT, UR5, 0x1, URZ ;  /* 0x0000000105057890 */ /* 0x000fe4000fffe0ff */
[----:B------:R-:W-:Y:S02]  /*20b0*/  UIADD3 UR14, UPT, UPT, UR14, 0x20, URZ ;  /* 0x000000200e0e7890 */ /* 0x000fe4000fffe0ff */
[----:B------:R-:W-:-:S04]  /*20c0*/  UISETP.NE.U32.AND UP0, UPT, UR5, 0x4, UPT ;  /* 0x000000040500788c */ /* 0x000fc8000bf05070 */
[----:B------:R-:W-:Y:S02]  /*20d0*/  USEL UR6, URZ, 0x1, UP0 ;  /* 0x00000001ff067887 */ /* 0x000fe40008000000 */
[----:B------:R-:W-:Y:S02]  /*20e0*/  USEL UR5, UR5, URZ, UP0 ;  /* 0x000000ff05057287 */ /* 0x000fe40008000000 */
[----:B--2---:R-:W-:Y:S02]  /*20f0*/  UISETP.GE.AND UP0, UPT, UR14, UR28, UPT ;  /* 0x0000001c0e00728c */ /* 0x004fe4000bf06270 */
[----:B------:R-:W-:-:S07]  /*2100*/  ULOP3.LUT UR4, UR4, UR6, URZ, 0x3c, !UPT ;  /* 0x0000000604047292 */ /* 0x000fce000f8e3cff */
[----:B------:R-:W-:Y:S05]  /*2110*/  BRA.U !UP0, `(.L_x_66) ;  /* 0xfffffffd08147547 */ /* 0x000fea000b83ffff */
.L_x_59:
[----:B---34-:R-:W-:Y:S01]  /*2120*/  BAR.SYNC.DEFER_BLOCKING 0x0 ;  /* 0x0000000000007b1d */ /* 0x018fe20000010000 */
[----:B------:R-:W-:-:S05]  /*2130*/  IMAD.SHL.U32 R2, R0, 0x20, RZ ;  /* 0x0000002000027824 */ /* 0x000fca00078e00ff */
[----:B------:R-:W-:Y:S04]  /*2140*/  BSSY.RECONVERGENT B3, `(.L_x_67) ;  /* 0x0000004000037945 */ /* 0x000fe80003800200 */
[----:B------:R-:W-:Y:S05]  /*2150*/  @P3 BRA `(.L_x_68) ;  /* 0x0000000000083947 */ /* 0x000fea0003800000 */
[----:B------:R-:W2:Y:S02]  /*2160*/  SYNCS.CCTL.IV [UR8+0x4000] ;  /* 0x00400000ff0079b1 */ /* 0x000ea40008000008 */
[----:B--2---:R-:W2:Y:S02]  /*2170*/  SYNCS.CCTL.IV [UR8+0x4020] ;  /* 0x00402000ff0079b1 */ /* 0x004ea40008000008 */
.L_x_68:
[----:B------:R-:W-:Y:S05]  /*2180*/  BSYNC.RECONVERGENT B3 ;  /* 0x0000000000037941 */ /* 0x000fea0003800200 */
.L_x_67:
[----:B--2---:R-:W-:Y:S06]  /*2190*/  BAR.SYNC.DEFER_BLOCKING 0x0 ;  /* 0x0000000000007b1d */ /* 0x004fec0000010000 */
[----:B------:R-:W-:Y:S04]  /*21a0*/  BSSY.RECONVERGENT B3, `(.L_x_69) ;  /* 0x0000004000037945 */ /* 0x000fe80003800200 */
[----:B------:R-:W-:Y:S05]  /*21b0*/  @P3 BRA `(.L_x_70) ;  /* 0x0000000000083947 */ /* 0x000fea0003800000 */
[----:B------:R-:W2:Y:S02]  /*21c0*/  SYNCS.CCTL.IV [UR8+0x4008] ;  /* 0x00400800ff0079b1 */ /* 0x000ea40008000008 */
[----:B--2---:R-:W2:Y:S02]  /*21d0*/  SYNCS.CCTL.IV [UR8+0x4028] ;  /* 0x00402800ff0079b1 */ /* 0x004ea40008000008 */
.L_x_70:
[----:B------:R-:W-:Y:S05]  /*21e0*/  BSYNC.RECONVERGENT B3 ;  /* 0x0000000000037941 */ /* 0x000fea0003800200 */
.L_x_69:
[----:B--2---:R-:W-:Y:S06]  /*21f0*/  BAR.SYNC.DEFER_BLOCKING 0x0 ;  /* 0x0000000000007b1d */ /* 0x004fec0000010000 */
[----:B------:R-:W-:Y:S04]  /*2200*/  BSSY.RECONVERGENT B3, `(.L_x_71) ;  /* 0x0000004000037945 */ /* 0x000fe80003800200 */
[----:B------:R-:W-:Y:S05]  /*2210*/  @P3 BRA `(.L_x_72) ;  /* 0x0000000000083947 */ /* 0x000fea0003800000 */
[----:B------:R-:W2:Y:S02]  /*2220*/  SYNCS.CCTL.IV [UR8+0x4010] ;  /* 0x00401000ff0079b1 */ /* 0x000ea40008000008 */
[----:B--2---:R-:W2:Y:S02]  /*2230*/  SYNCS.CCTL.IV [UR8+0x4030] ;  /* 0x00403000ff0079b1 */ /* 0x004ea40008000008 */
.L_x_72:
[----:B------:R-:W-:Y:S05]  /*2240*/  BSYNC.RECONVERGENT B3 ;  /* 0x0000000000037941 */ /* 0x000fea0003800200 */
.L_x_71:
[----:B--2---:R-:W-:Y:S06]  /*2250*/  BAR.SYNC.DEFER_BLOCKING 0x0 ;  /* 0x0000000000007b1d */ /* 0x004fec0000010000 */
[----:B------:R-:W-:Y:S04]  /*2260*/  BSSY.RECONVERGENT B3, `(.L_x_73) ;  /* 0x0000004000037945 */ /* 0x000fe80003800200 */
[----:B------:R-:W-:Y:S05]  /*2270*/  @P3 BRA `(.L_x_74) ;  /* 0x0000000000083947 */ /* 0x000fea0003800000 */
[----:B------:R-:W2:Y:S02]  /*2280*/  SYNCS.CCTL.IV [UR8+0x4018] ;  /* 0x00401800ff0079b1 */ /* 0x000ea40008000008 */
[----:B--2---:R-:W2:Y:S02]  /*2290*/  SYNCS.CCTL.IV [UR8+0x4038] ;  /* 0x00403800ff0079b1 */ /* 0x004ea40008000008 */
.L_x_74:
[----:B------:R-:W-:Y:S05]  /*22a0*/  BSYNC.RECONVERGENT B3 ;  /* 0x0000000000037941 */ /* 0x000fea0003800200 */
.L_x_73:
[----:B------:R-:W-:Y:S01]  /*22b0*/  USHF.L.U32 UR22, UR22, 0x15, URZ ;  /* 0x0000001516167899 */ /* 0x000fe200080006ff */
[----:B------:R-:W-:Y:S01]  /*22c0*/  IMAD.SHL.U32 R3, R0, 0x8, RZ ;  /* 0x0000000800037824 */ /* 0x000fe200078e00ff */
[----:B------:R-:W-:Y:S01]  /*22d0*/  LOP3.LUT R2, R2, 0xc00, RZ, 0xc0, !PT ;  /* 0x00000c0002027812 */ /* 0x000fe200078ec0ff */
[C---:B------:R-:W-:Y:S01]  /*22e0*/  IMAD.SHL.U32 R4, R0.reuse, 0x2, RZ ;  /* 0x0000000200047824 */ /* 0x040fe200078e00ff */
[----:B------:R-:W-:Y:S01]  /*22f0*/  ULOP3.LUT UR22, UR22, 0x600000, URZ, 0xc0, !UPT ;  /* 0x0060000016167892 */ /* 0x000fe2000f8ec0ff */
[----:B------:R-:W-:Y:S01]  /*2300*/  IMAD.SHL.U32 R0, R0, 0x40, RZ ;  /* 0x0000004000007824 */ /* 0x000fe200078e00ff */
[----:B------:R-:W-:Y:S02]  /*2310*/  LOP3.LUT R3, R2, 0x30, R3, 0xf8, !PT ;  /* 0x0000003002037812 */ /* 0x000fe400078ef803 */
[----:B------:R-:W-:Y:S01]  /*2320*/  ELECT P0, URZ, PT ;  /* 0x0000000000ff782f */ /* 0x000fe20003800000 */
[----:B------:R-:W-:Y:S01]  /*2330*/  UIADD3 UR22, UPT, UPT, UR23, UR22, URZ ;  /* 0x0000001617167290 */ /* 0x000fe2000fffe0ff */
[----:B------:R-:W-:Y:S01]  /*2340*/  LOP3.LUT R3, R3, 0x20, R4, 0x78, !PT ;  /* 0x0000002003037812 */ /* 0x000fe200078e7804 */
[----:B------:R-:W-:Y:S01]  /*2350*/  UMOV UR9, UR18 ;  /* 0x0000001200097c82 */ /* 0x000fe20008000000 */
[----:B------:R-:W-:Y:S01]  /*2360*/  ISETP.LT.U32.AND P0, PT, R36, 0x20, P0 ;  /* 0x000000202400780c */ /* 0x000fe20000701070 */
[----:B------:R-:W-:Y:S01]  /*2370*/  UMOV UR10, UR15 ;  /* 0x0000000f000a7c82 */ /* 0x000fe20008000000 */
[----:B------:R-:W-:-:S04]  /*2380*/  LOP3.LUT R0, R3, 0x3c0, R0, 0xf8, !PT ;  /* 0x000003c003007812 */ /* 0x000fc800078ef800 */
[----:B-----5:R-:W-:Y:S01]  /*2390*/  LDTM.16dp32bit_t0_t15.x32 R4, tmem[UR22] ;  /* 0x00000016000479ee */ /* 0x020fe20008a80000 */
[----:B------:R-:W3:Y:S01]  /*23a0*/  LDTM.16dp32bit_t16_t31.x32 R4, tmem[UR22+0x20] ;  /* 0x00002016000479ee */ /* 0x000ee20008aa0000 */
[----:B------:R-:W-:Y:S01]  /*23b0*/  LOP3.LUT R2, R0, 0x10, RZ, 0x3c, !PT ;  /* 0x0000001000027812 */ /* 0x000fe200078e3cff */
[----:B------:R-:W-:-:S04]  /*23c0*/  NOP ;  /* 0x0000000000007918 */ /* 0x000fc80000000000 */
[----:B---3--:R-:W-:Y:S01]  /*23d0*/  VOTEU.ANY UP1, P0 ;  /* 0x0000000000ff7886 */ /* 0x008fe20000020100 */
[----:B------:R-:W-:Y:S01]  /*23e0*/  VOTEU.ANY UP0, P0 ;  /* 0x0000000000ff7886 */ /* 0x000fe20000000100 */
[----:B------:R-:W-:Y:S02]  /*23f0*/  F2FP.SATFINITE.E4M3.F32.PACK_AB_MERGE_C R6, R7, R6, RZ ;  /* 0x000000060706723e */ /* 0x000fe400048070ff */
[----:B------:R-:W-:Y:S02]  /*2400*/  F2FP.SATFINITE.E4M3.F32.PACK_AB_MERGE_C R10, R11, R10, RZ ;  /* 0x0000000a0b0a723e */ /* 0x000fe400048070ff */
[----:B------:R-:W-:Y:S02]  /*2410*/  F2FP.SATFINITE.E4M3.F32.PACK_AB_MERGE_C R14, R15, R14, RZ ;  /* 0x0000000e0f0e723e */ /* 0x000fe400048070ff */
[----:B------:R-:W-:Y:S02]  /*2420*/  F2FP.SATFINITE.E4M3.F32.PACK_AB_MERGE_C R7, R19, R18, RZ ;  /* 0x000000121307723e */ /* 0x000fe400048070ff */
[----:B------:R-:W-:-:S02]  /*2430*/  F2FP.SATFINITE.E4M3.F32.PACK_AB_MERGE_C R22, R23, R22, RZ ;  /* 0x000000161716723e */ /* 0x000fc400048070ff */
[----:B------:R-:W-:Y:S02]  /*2440*/  F2FP.SATFINITE.E4M3.F32.PACK_AB_MERGE_C R26, R27, R26, RZ ;  /* 0x0000001a1b1a723e */ /* 0x000fe400048070ff */
[----:B------:R-:W-:Y:S02]  /*2450*/  F2FP.SATFINITE.E4M3.F32.PACK_AB_MERGE_C R30, R31, R30, RZ ;  /* 0x0000001e1f1e723e */ /* 0x000fe400048070ff */
[----:B------:R-:W-:Y:S02]  /*2460*/  F2FP.SATFINITE.E4M3.F32.PACK_AB_MERGE_C R34, R35, R34, RZ ;  /* 0x000000222322723e */ /* 0x000fe400048070ff */
[----:B------:R-:W-:Y:S02]  /*2470*/  F2FP.SATFINITE.E4M3.F32.PACK_AB_MERGE_C R4, R5, R4, R6 ;  /* 0x000000040504723e */ /* 0x000fe40004807006 */
[----:B------:R-:W-:Y:S02]  /*2480*/  F2FP.SATFINITE.E4M3.F32.PACK_AB_MERGE_C R5, R9, R8, R10 ;  /* 0x000000080905723e */ /* 0x000fe4000480700a */
[----:B------:R-:W-:-:S02]  /*2490*/  F2FP.SATFINITE.E4M3.F32.PACK_AB_MERGE_C R6, R13, R12, R14 ;  /* 0x0000000c0d06723e */ /* 0x000fc4000480700e */
[----:B------:R-:W-:Y:S02]  /*24a0*/  F2FP.SATFINITE.E4M3.F32.PACK_AB_MERGE_C R7, R17, R16, R7 ;  /* 0x000000101107723e */ /* 0x000fe40004807007 */
[----:B------:R-:W-:Y:S02]  /*24b0*/  F2FP.SATFINITE.E4M3.F32.PACK_AB_MERGE_C R20, R21, R20, R22 ;  /* 0x000000141514723e */ /* 0x000fe40004807016 */
[----:B------:R-:W-:Y:S01]  /*24c0*/  F2FP.SATFINITE.E4M3.F32.PACK_AB_MERGE_C R21, R25, R24, R26 ;  /* 0x000000181915723e */ /* 0x000fe2000480701a */
[----:B--2---:R2:W-:Y:S01]  /*24d0*/  STS.128 [R0+UR8], R4 ;  /* 0x0000000400007988 */ /* 0x0045e20008000c08 */
[----:B------:R-:W-:Y:S02]  /*24e0*/  F2FP.SATFINITE.E4M3.F32.PACK_AB_MERGE_C R22, R29, R28, R30 ;  /* 0x0000001c1d16723e */ /* 0x000fe4000480701e */
[----:B------:R-:W-:-:S05]  /*24f0*/  F2FP.SATFINITE.E4M3.F32.PACK_AB_MERGE_C R23, R33, R32, R34 ;  /* 0x000000202117723e */ /* 0x000fca0004807022 */
[----:B------:R2:W-:Y:S01]  /*2500*/  STS.128 [R2+UR8], R20 ;  /* 0x0000001402007988 */ /* 0x0005e20008000c08 */
[----:B------:R3:W-:Y:S06]  /*2510*/  MEMBAR.ALL.CTA ;  /* 0x0000000000007992 */ /* 0x0007ec0000008000 */
[----:B---3--:R-:W3:Y:S02]  /*2520*/  FENCE.VIEW.ASYNC.S ;  /* 0x00000000000073c6 */ /* 0x008ee40000000000 */
[----:B---3--:R-:W-:Y:S06]  /*2530*/  BAR.SYNC.DEFER_BLOCKING 0x0 ;  /* 0x0000000000007b1d */ /* 0x008fec0000010000 */
[----:B------:R2:W-:Y:S01]  /*2540*/  @UP1 UTMASTG.2D [UR8], [UR20] ;  /* 0x00000008140013b5 */ /* 0x0005e20008008000 */
[----:B------:R0:W-:Y:S01]  /*2550*/  UTMACMDFLUSH ;  /* 0x00000000000079b7 */ /* 0x0001e20000000000 */
[----:B------:R-:W-:-:S04]  /*2560*/  DEPBAR.LE SB0, 0x0 ;  /* 0x000080000000791a */ /* 0x000fc80000000000 */
[----:B------:R-:W-:Y:S08]  /*2570*/  BAR.SYNC.DEFER_BLOCKING 0x0 ;  /* 0x0000000000007b1d */ /* 0x000ff00000010000 */
[----:B------:R-:W-:Y:S06]  /*2580*/  BAR.SYNC.DEFER_BLOCKING 0x0 ;  /* 0x0000000000007b1d */ /* 0x000fec0000010000 */
[----:B--2---:R-:W-:Y:S05]  /*2590*/  @P2 BRA `(.L_x_75) ;  /* 0x0000000000a02947 */ /* 0x004fea0003800000 */
[----:B------:R-:W2:Y:S01]  /*25a0*/  S2UR UR5, SR_CgaCtaId ;  /* 0x00000000000579c3 */ /* 0x000ea20000008800 */
[----:B------:R-:W-:Y:S01]  /*25b0*/  NOP ;  /* 0x0000000000007918 */ /* 0x000fe20000000000 */
[----:B------:R-:W-:Y:S01]  /*25c0*/  UMOV UR4, 0x50 ;  /* 0x0000005000047882 */ /* 0x000fe20000000000 */
[----:B------:R-:W-:Y:S02]  /*25d0*/  IMAD.U32 R0, RZ, RZ, UR23 ;  /* 0x00000017ff007e24 */ /* 0x000fe4000f8e00ff */
[----:B------:R-:W-:Y:S02]  /*25e0*/  IMAD.MOV.U32 R3, RZ, RZ, 0x3 ;  /* 0x00000003ff037424 */ /* 0x000fe400078e00ff */
[----:B------:R-:W-:Y:S01]  /*25f0*/  IMAD.MOV.U32 R7, RZ, RZ, 0x1 ;  /* 0x00000001ff077424 */ /* 0x000fe200078e00ff */
[----:B------:R-:W-:-:S04]  /*2600*/  LOP3.LUT R0, R0, 0xffff, RZ, 0xc0, !PT ;  /* 0x0000ffff00007812 */ /* 0x000fc800078ec0ff */
[----:B------:R-:W-:-:S05]  /*2610*/  SHF.R.U32.HI R0, RZ, 0x5, R0 ;  /* 0x00000005ff007819 */ /* 0x000fca0000011600 */
[----:B------:R-:W-:Y:S01]  /*2620*/  VIADD R2, R0, 0x10 ;  /* 0x0000001000027836 */ /* 0x000fe20000000000 */
[----:B------:R-:W-:Y:S01]  /*2630*/  SHF.L.U32 R0, R3, R0, RZ ;  /* 0x0000000003007219 */ /* 0x000fe200000006ff */
[----:B--2---:R-:W-:-:S03]  /*2640*/  ULEA UR6, UR5, UR4, 0x18 ;  /* 0x0000000405067291 */ /* 0x004fc6000f8ec0ff */
[----:B------:R-:W-:-:S04]  /*2650*/  SHF.L.U32 R3, R7, R2, RZ ;  /* 0x0000000207037219 */ /* 0x000fc800000006ff */
[----:B------:R-:W-:Y:S02]  /*2660*/  LOP3.LUT R0, R3, R0, RZ, 0xfc, !PT ;  /* 0x0000000003007212 */ /* 0x000fe400078efcff */
[----:B------:R-:W2:Y:S02]  /*2670*/  LDS R5, [UR6] ;  /* 0x00000006ff057984 */ /* 0x000ea40008000800 */
[C---:B------:R-:W-:Y:S02]  /*2680*/  LOP3.LUT R2, R0.reuse, 0xffff, RZ, 0xc0, !PT ;  /* 0x0000ffff00027812 */ /* 0x040fe400078ec0ff */
[----:B--2---:R-:W-:-:S04]  /*2690*/  LOP3.LUT R3, R0, 0xffff, R5, 0x80, !PT ;  /* 0x0000ffff00037812 */ /* 0x004fc800078e8005 */
[----:B------:R-:W-:-:S13]  /*26a0*/  ISETP.NE.AND P0, PT, R3, R2, PT ;  /* 0x000000020300720c */ /* 0x000fda0003f05270 */
[----:B------:R-:W-:Y:S05]  /*26b0*/  @P0 BRA `(.L_x_76) ;  /* 0x0000000000500947 */ /* 0x000fea0003800000 */
[----:B------:R-:W-:Y:S02]  /*26c0*/  SHF.R.U32.HI R5, RZ, 0x10, R5 ;  /* 0x00000010ff057819 */ /* 0x000fe40000011605 */
[----:B------:R-:W-:-:S04]  /*26d0*/  SHF.R.U32.HI R2, RZ, 0x10, R0 ;  /* 0x00000010ff027819 */ /* 0x000fc80000011600 */
[----:B------:R-:W-:-:S04]  /*26e0*/  LOP3.LUT R5, R5, R2, RZ, 0xc0, !PT ;  /* 0x0000000205057212 */ /* 0x000fc800078ec0ff */
[----:B------:R-:W-:-:S13]  /*26f0*/  ISETP.NE.AND P0, PT, R5, R2, PT ;  /* 0x000000020500720c */ /* 0x000fda0003f05270 */
[----:B------:R-:W-:Y:S05]  /*2700*/  @P0 BRA `(.L_x_77) ;  /* 0x0000000000300947 */ /* 0x000fea0003800000 */
[----:B------:R-:W-:Y:S01]  /*2710*/  R2UR UR4, R0 ;  /* 0x00000000000472ca */ /* 0x000fe200000e0000 */
[----:B------:R-:W-:Y:S01]  /*2720*/  VOTEU.ANY UR5, UPT, PT ;  /* 0x0000000000057886 */ /* 0x000fe200038e0100 */
[----:B------:R-:W2:Y:S01]  /*2730*/  S2R R0, SR_LANEID ;  /* 0x0000000000007919 */ /* 0x000ea20000000000 */
[----:B------:R-:W-:-:S10]  /*2740*/  UFLO.U32 UR5, UR5 ;  /* 0x00000005000572bd */ /* 0x000fd400080e0000 */
[----:B------:R-:W-:-:S06]  /*2750*/  ULOP3.LUT UR4, URZ, UR4, URZ, 0x33, !UPT ;  /* 0x00000004ff047292 */ /* 0x000fcc000f8e33ff */
[----:B------:R-:W-:-:S04]  /*2760*/  IMAD.U32 R2, RZ, RZ, UR4 ;  /* 0x00000004ff027e24 */ /* 0x000fc8000f8e00ff */
[----:B------:R-:W3:Y:S02]  /*2770*/  REDUX UR7, R2 ;  /* 0x00000000020773c4 */ /* 0x000ee40000000000 */
[----:B------:R4:W-:Y:S01]  /*2780*/  UTCATOMSWS.AND URZ, UR4 ;  /* 0x0000000400ff79e3 */ /* 0x0009e20008000000 */
[----:B--2---:R-:W-:Y:S01]  /*2790*/  ISETP.EQ.U32.AND P0, PT, R0, UR5, PT ;  /* 0x0000000500007c0c */ /* 0x004fe2000bf02070 */
[----:B---3--:R-:W-:-:S12]  /*27a0*/  IMAD.U32 R0, RZ, RZ, UR7 ;  /* 0x00000007ff007e24 */ /* 0x008fd8000f8e00ff */
[----:B------:R4:W-:Y:S01]  /*27b0*/  @P0 ATOMS.AND RZ, [UR6], R0 ;  /* 0x00000000ffff098c */ /* 0x0009e2000a800006 */
[----:B------:R-:W-:Y:S05]  /*27c0*/  BRA `(.L_x_75) ;  /* 0x0000000000147947 */ /* 0x000fea0003800000 */
.L_x_77:
[----:B------:R-:W-:-:S07]  /*27d0*/  MOV R2, 0x27f0 ;  /* 0x000027f000027802 */ /* 0x000fce0000000f00 */
[----:B-1----:R-:W-:Y:S05]  /*27e0*/  CALL.REL.NOINC `($__internal_0_$__cuda_sm10x_tcgen05_guardrail_trap_col_being_dealloced_not_returned_by_alloc) ;  /* 0x0000000000447944 */ /* 0x002fea0003c00000 */
[----:B------:R-:W-:Y:S05]  /*27f0*/  BRA `(.L_x_75) ;  /* 0x0000000000087947 */ /* 0x000fea0003800000 */
.L_x_76:
[----:B------:R-:W-:-:S07]  /*2800*/  MOV R2, 0x2820 ;  /* 0x0000282000027802 */ /* 0x000fce0000000f00 */
[----:B-1----:R-:W-:Y:S05]  /*2810*/  CALL.REL.NOINC `($__internal_2_$__cuda_sm10x_tcgen05_guardrail_trap_unallocated_columns_being_dealloced) ;  /* 0x0000000000507944 */ /* 0x002fea0003c00000 */
.L_x_75:
[----:B------:R-:W-:Y:S01]  /*2820*/  NOP ;  /* 0x0000000000007918 */ /* 0x000fe20000000000 */
[----:B----4-:R-:W-:Y:S05]  /*2830*/  EXIT ;  /* 0x000000000000794d */ /* 0x010fea0003800000 */
.L_x_60:
[----:B------:R-:W2:Y:S02]  /*2840*/  SYNCS.PHASECHK.TRANS64.TRYWAIT P0, [UR8+0x4000], RZ ;  /* 0x004000ffff0075a7 */ /* 0x000ea40008001108 */
[----:B--2---:R-:W-:Y:S05]  /*2850*/  @!P0 BRA `(.L_x_60) ;  /* 0xfffffffc00f88947 */ /* 0x004fea000383ffff */
[----:B------:R-:W-:Y:S05]  /*2860*/  BRA `(.L_x_78) ;  /* 0xfffffff000d07947 */ /* 0x000fea000383ffff */
.L_x_62:
[----:B------:R-:W2:Y:S02]  /*2870*/  SYNCS.PHASECHK.TRANS64.TRYWAIT P1, [UR8+0x4020], RZ ;  /* 0x004020ffff0075a7 */ /* 0x000ea40008021108 */
[----:B--2---:R-:W-:Y:S05]  /*2880*/  @!P1 BRA `(.L_x_62) ;  /* 0xfffffffc00f89947 */ /* 0x004fea000383ffff */
[----:B------:R-:W-:Y:S05]  /*2890*/  BRA `(.L_x_79) ;  /* 0xfffffff400207947 */ /* 0x000fea000383ffff */
.L_x_63:
[----:B------:R-:W3:Y:S02]  /*28a0*/  SYNCS.PHASECHK.TRANS64.TRYWAIT P0, [UR9+0x4000], R2 ;  /* 0x00400002ff0075a7 */ /* 0x000ee40008001109 */
[----:B---3--:R-:W-:Y:S05]  /*28b0*/  @!P0 BRA `(.L_x_63) ;  /* 0xfffffffc00f88947 */ /* 0x008fea000383ffff */
[----:B------:R-:W-:Y:S05]  /*28c0*/  BRA `(.L_x_80) ;  /* 0xfffffff4009c7947 */ /* 0x000fea000383ffff */
.L_x_65:
[----:B------:R-:W3:Y:S02]  /*28d0*/  SYNCS.PHASECHK.TRANS64.TRYWAIT P0, [UR9+0x4020], R2 ;  /* 0x00402002ff0075a7 */ /* 0x000ee40008001109 */
[----:B---3--:R-:W-:Y:S05]  /*28e0*/  @!P0 BRA `(.L_x_65) ;  /* 0xfffffffc00f88947 */ /* 0x008fea000383ffff */
[----:B------:R-:W-:Y:S05]  /*28f0*/  BRA `(.L_x_81) ;  /* 0xfffffff400e87947 */ /* 0x000fea000383ffff */
        .weak           $__internal_0_$__cuda_sm10x_tcgen05_guardrail_trap_col_being_dealloced_not_returned_by_alloc
        .type           $__internal_0_$__cuda_sm10x_tcgen05_guardrail_trap_col_being_dealloced_not_returned_by_alloc,@function
        .size           $__internal_0_$__cuda_sm10x_tcgen05_guardrail_trap_col_being_dealloced_not_returned_by_alloc,($__internal_1_$__cuda_sm10x_tcgen05_guardrail_trap_phase_invalid_during_alloc - $__internal_0_$__cuda_sm10x_tcgen05_guardrail_trap_col_being_dealloced_not_returned_by_alloc)
$__internal_0_$__cuda_sm10x_tcgen05_guardrail_trap_col_being_dealloced_not_returned_by_alloc:
[----:B------:R-:W-:Y:S05]  /*2900*/  BPT.TRAP 0x1 ;  /* 0x000000040000795c */ /* 0x000fea0000300000 */
[----:B------:R-:W-:-:S04]  /*2910*/  IMAD.MOV.U32 R3, RZ, RZ, 0x0 ;  /* 0x00000000ff037424 */ /* 0x000fc800078e00ff */
[----:B------:R-:W-:Y:S05]  /*2920*/  RET.REL.NODEC R2 `(gluon_tcgen05) ;  /* 0xffffffd402b47950 */ /* 0x000fea0003c3ffff */
        .weak           $__internal_1_$__cuda_sm10x_tcgen05_guardrail_trap_phase_invalid_during_alloc
        .type           $__internal_1_$__cuda_sm10x_tcgen05_guardrail_trap_phase_invalid_during_alloc,@function
        .size           $__internal_1_$__cuda_sm10x_tcgen05_guardrail_trap_phase_invalid_during_alloc,($__internal_2_$__cuda_sm10x_tcgen05_guardrail_trap_unallocated_columns_being_dealloced - $__internal_1_$__cuda_sm10x_tcgen05_guardrail_trap_phase_invalid_during_alloc)
$__internal_1_$__cuda_sm10x_tcgen05_guardrail_trap_phase_invalid_during_alloc:
[----:B------:R-:W-:Y:S05]  /*2930*/  BPT.TRAP 0x1 ;  /* 0x000000040000795c */ /* 0x000fea0000300000 */
[----:B------:R-:W-:-:S04]  /*2940*/  IMAD.MOV.U32 R3, RZ, RZ, 0x0 ;  /* 0x00000000ff037424 */ /* 0x000fc800078e00ff */
[----:B------:R-:W-:Y:S05]  /*2950*/  RET.REL.NODEC R2 `(gluon_tcgen05) ;  /* 0xffffffd402a87950 */ /* 0x000fea0003c3ffff */
        .weak           $__internal_2_$__cuda_sm10x_tcgen05_guardrail_trap_unallocated_columns_being_dealloced
        .type           $__internal_2_$__cuda_sm10x_tcgen05_guardrail_trap_unallocated_columns_being_dealloced,@function
        .size           $__internal_2_$__cuda_sm10x_tcgen05_guardrail_trap_unallocated_columns_being_dealloced,(.L_x_85 - $__internal_2_$__cuda_sm10x_tcgen05_guardrail_trap_unallocated_columns_being_dealloced)
$__internal_2_$__cuda_sm10x_tcgen05_guardrail_trap_unallocated_columns_being_dealloced:
[----:B------:R-:W-:Y:S05]  /*2960*/  BPT.TRAP 0x1 ;  /* 0x000000040000795c */ /* 0x000fea0000300000 */
[----:B------:R-:W-:-:S04]  /*2970*/  IMAD.MOV.U32 R3, RZ, RZ, 0x0 ;  /* 0x00000000ff037424 */ /* 0x000fc800078e00ff */
[----:B------:R-:W-:Y:S05]  /*2980*/  RET.REL.NODEC R2 `(gluon_tcgen05) ;  /* 0xffffffd4029c7950 */ /* 0x000fea0003c3ffff */
.L_x_82:
[----:B------:R-:W-:-:S00]  /*2990*/  BRA `(.L_x_82) ;  /* 0xfffffffc00fc7947 */ /* 0x000fc0000383ffff */
[----:B------:R-:W-:-:S00]  /*29a0*/  NOP ;  /* 0x0000000000007918 */ /* 0x000fc00000000000 */
        /* <DEDUP_REMOVED lines=13> */
.L_x_85:


//--------------------- .nv.shared.gluon_tcgen05  --------------------------
	.section	.nv.shared.gluon_tcgen05,"aw",@nobits
	.sectionflags	@""
	.align	16
	.zero		1024


//--------------------- .nv.shared.reserved.0     --------------------------
	.section	.nv.shared.reserved.0,"aw",@nobits
	.align	8
	.weak		__nv_reservedSMEM_offset_0_alias
	.size		__nv_reservedSMEM_offset_0_alias, 0, 64
	.other		__nv_reservedSMEM_offset_0_alias,@"STO_CUDA_RESERVED_SHARED STV_DEFAULT"
__nv_reservedSMEM_offset_0_alias:
	.zero		0
.nv.shared.reserved.0:
	.zero		64
	.weak		__nv_reservedSMEM_allocation_phase
	.type		__nv_reservedSMEM_allocation_phase,@object
	.size		__nv_reservedSMEM_allocation_phase,(.L_0 - __nv_reservedSMEM_allocation_phase)
__nv_reservedSMEM_allocation_phase:
	.zero		1
.L_0:
	.zero		7
	.weak		__nv_reservedSMEM_devtool_atexit_pc
	.type		__nv_reservedSMEM_devtool_atexit_pc,@object
	.size		__nv_reservedSMEM_devtool_atexit_pc,(__nv_reservedSMEM_allocation_mask - __nv_reservedSMEM_devtool_atexit_pc)
__nv_reservedSMEM_devtool_atexit_pc:
	.zero		8
	.weak		__nv_reservedSMEM_allocation_mask
	.type		__nv_reservedSMEM_allocation_mask,@object
	.size		__nv_reservedSMEM_allocation_mask,(.L_2 - __nv_reservedSMEM_allocation_mask)
__nv_reservedSMEM_allocation_mask:
	.zero		4
.L_2:


//--------------------- .nv.constant0.gluon_tcgen05 --------------------------
	.section	.nv.constant0.gluon_tcgen05,"a",@progbits
	.sectionflags	@""
	.align	4
.nv.constant0.gluon_tcgen05:
	.zero		976


//--------------------- SYMBOLS --------------------------

	.type		.nv.reservedSmem.offset0,@object
	.size		.nv.reservedSmem.offset0,0x4
	.type		.nv.reservedSmem.cap,@object
	.size		.nv.reservedSmem.cap,0x4
